def attn_fwd(
    Q,
    K,
    V,
    Out,
    Lse,
    sm_scale,
    stride_qz,
    stride_qh,
    stride_qm,
    stride_qk,
    stride_kz,
    stride_kh,
    stride_kn,
    stride_kk,
    stride_vz,
    stride_vh,
    stride_vn,
    stride_vk,
    stride_oz,
    stride_oh,
    stride_om,
    stride_ok,
    seqlen_q,
    seqlen_k,
    BLOCK_M: tl.constexpr,
    BLOCK_N: tl.constexpr,
    HEAD_DIM: tl.constexpr,
    CAUSAL: tl.constexpr,
):
    start_m = tl.program_id(0)
    off_hz = tl.program_id(1)
    q_off = off_hz * stride_qh
    k_off = off_hz * stride_kh
    v_off = off_hz * stride_vh
    offs_m = start_m * BLOCK_M + tl.arange(0, BLOCK_M)
    offs_d = tl.arange(0, HEAD_DIM)
    offs_n = tl.arange(0, BLOCK_N)
    q_ptrs = Q + q_off + offs_m[:, None] * stride_qm + offs_d[None, :] * stride_qk
    k_ptrs = K + k_off + offs_d[:, None] * stride_kk + offs_n[None, :] * stride_kn
    v_ptrs = V + v_off + offs_n[:, None] * stride_vn + offs_d[None, :] * stride_vk
    m_i = tl.full([BLOCK_M], float("-inf"), dtype=tl.float32)
    l_i = tl.zeros([BLOCK_M], dtype=tl.float32) + 1.0
    acc = tl.zeros([BLOCK_M, HEAD_DIM], dtype=tl.float32)
    q = tl.load(q_ptrs)
    acc, l_i, m_i = _attn_fwd_inner(
        acc,
        l_i,
        m_i,
        q,
        k_ptrs,
        v_ptrs,
        sm_scale,
        stride_kn,
        stride_vn,
        start_m,
        seqlen_k,
        BLOCK_M,
        BLOCK_N,
        HEAD_DIM,
        CAUSAL,
    )
    acc = acc / l_i[:, None]
    lse = m_i + tl.math.log2(l_i) / 1.4426950408889634
    o_ptrs = (
        Out
        + off_hz * stride_oh
        + offs_m[:, None] * stride_om
        + offs_d[None, :] * stride_ok
    )
    tl.store(o_ptrs, acc.to(Out.dtype.element_ty))
    tl.store(Lse + off_hz * seqlen_q + offs_m, lse)

# config = {"BLOCK_M": 64, "BLOCK_N": 32, "HEAD_DIM": 64, "arch": "sm_100", "causal": false, "dtype": "fp16", "num_stages": 3, "num_warps": 4}
# arch = sm_100


// ===== COMPILED SASS (sm_100a) =====

	.target	sm_100a

	.elftype	@"ET_EXEC"


//--------------------- .note.nv.tkinfo           --------------------------
	.section	.note.nv.tkinfo,"",@"SHT_NOTE"
	.sectionflags	@"SHF_NOTE_NV_TKINFO"
	.tkinfo
        /*0018*/ 	.word	0x00000081
        /*0030*/ 	.string	""
        /*0030*/ 	.string	"ptxas-blackwell"
        /*0030*/ 	.string	"Cuda compilation tools, release 12.9, V12.9.86"
        /*0030*/ 	.string	"Build cuda_12.9.r12.9/compiler.36037853_0"
        /*0030*/ 	.string	"-v  -suppress-debug-info  -lineinfo  -arch sm_100a "



//--------------------- .note.nv.cuver            --------------------------
	.section	.note.nv.cuver,"",@"SHT_NOTE"
	.sectionflags	@"SHF_NOTE_NV_CUVER"
        /*0018*/ 	.short	0x0001
        /*001a*/ 	.short	0x0064
        /*001c*/ 	.short	0x0001
        /*001e*/ 	.short	0x0000
        /*0020*/ 	.short	0x0001
        /*0022*/ 	.short	0x0000


//--------------------- .nv.info                  --------------------------
	.section	.nv.info,"",@"SHT_CUDA_INFO"
	.align	4


	//----- nvinfo : EIATTR_REGCOUNT
	.align		4
        /*0000*/ 	.byte	0x04, 0x2f
        /*0002*/ 	.short	(.L_5 - .L_4)
	.align		4
.L_4:
        /*0004*/ 	.word	index@(attn_fwd)
        /*0008*/ 	.word	0x00000080


	//----- nvinfo : EIATTR_FRAME_SIZE
	.align		4
.L_5:
        /*000c*/ 	.byte	0x04, 0x11
        /*000e*/ 	.short	(.L_7 - .L_6)
	.align		4
.L_6:
        /*0010*/ 	.word	index@($__internal_2_$__cuda_sm10x_tcgen05_guardrail_trap_unallocated_columns_being_dealloced)
        /*0014*/ 	.word	0x00000000


	//----- nvinfo : EIATTR_FRAME_SIZE
	.align		4
.L_7:
        /*0018*/ 	.byte	0x04, 0x11
        /*001a*/ 	.short	(.L_9 - .L_8)
	.align		4
.L_8:
        /*001c*/ 	.word	index@($__internal_1_$__cuda_sm10x_tcgen05_guardrail_trap_phase_invalid_during_alloc)
        /*0020*/ 	.word	0x00000000


	//----- nvinfo : EIATTR_FRAME_SIZE
	.align		4
.L_9:
        /*0024*/ 	.byte	0x04, 0x11
        /*0026*/ 	.short	(.L_11 - .L_10)
	.align		4
.L_10:
        /*0028*/ 	.word	index@($__internal_0_$__cuda_sm10x_tcgen05_guardrail_trap_col_being_dealloced_not_returned_by_alloc)
        /*002c*/ 	.word	0x00000000


	//----- nvinfo : EIATTR_FRAME_SIZE
	.align		4
.L_11:
        /*0030*/ 	.byte	0x04, 0x11
        /*0032*/ 	.short	(.L_13 - .L_12)
	.align		4
.L_12:
        /*0034*/ 	.word	index@(attn_fwd)
        /*0038*/ 	.word	0x00000000


	//----- nvinfo : EIATTR_MIN_STACK_SIZE
	.align		4
.L_13:
        /*003c*/ 	.byte	0x04, 0x12
        /*003e*/ 	.short	(.L_15 - .L_14)
	.align		4
.L_14:
        /*0040*/ 	.word	index@(attn_fwd)
        /*0044*/ 	.word	0x00000000
.L_15:


//--------------------- .nv.info.attn_fwd         --------------------------
	.section	.nv.info.attn_fwd,"",@"SHT_CUDA_INFO"
	.sectionflags	@""
	.align	4


	//----- nvinfo : EIATTR_CUDA_API_VERSION
	.align		4
        /*0000*/ 	.byte	0x04, 0x37
        /*0002*/ 	.short	(.L_17 - .L_16)
.L_16:
        /*0004*/ 	.word	0x00000081


	//----- nvinfo : EIATTR_KPARAM_INFO
	.align		4
.L_17:
        /*0008*/ 	.byte	0x04, 0x17
        /*000a*/ 	.short	(.L_19 - .L_18)
.L_18:
        /*000c*/ 	.word	0x00000000
        /*0010*/ 	.short	0x0019
        /*0012*/ 	.short	0x0080
        /*0014*/ 	.byte	0x00, 0xf4, 0x21, 0x00


	//----- nvinfo : EIATTR_KPARAM_INFO
	.align		4
.L_19:
        /*0018*/ 	.byte	0x04, 0x17
        /*001a*/ 	.short	(.L_21 - .L_20)
.L_20:
        /*001c*/ 	.word	0x00000000
        /*0020*/ 	.short	0x0018
        /*0022*/ 	.short	0x0078
        /*0024*/ 	.byte	0x00, 0xf4, 0x21, 0x00


	//----- nvinfo : EIATTR_KPARAM_INFO
	.align		4
.L_21:
        /*0028*/ 	.byte	0x04, 0x17
        /*002a*/ 	.short	(.L_23 - .L_22)
.L_22:
        /*002c*/ 	.word	0x00000000
        /*0030*/ 	.short	0x0017
        /*0032*/ 	.short	0x0070
        /*0034*/ 	.byte	0x00, 0xf0, 0x11, 0x00


	//----- nvinfo : EIATTR_KPARAM_INFO
	.align		4
.L_23:
        /*0038*/ 	.byte	0x04, 0x17
        /*003a*/ 	.short	(.L_25 - .L_24)
.L_24:
        /*003c*/ 	.word	0x00000000
        /*0040*/ 	.short	0x0016
        /*0042*/ 	.short	0x006c
        /*0044*/ 	.byte	0x00, 0xf0, 0x11, 0x00


	//----- nvinfo : EIATTR_KPARAM_INFO
	.align		4
.L_25:
        /*0048*/ 	.byte	0x04, 0x17
        /*004a*/ 	.short	(.L_27 - .L_26)
.L_26:
        /*004c*/ 	.word	0x00000000
        /*0050*/ 	.short	0x0015
        /*0052*/ 	.short	0x0068
        /*0054*/ 	.byte	0x00, 0xf0, 0x11, 0x00


	//----- nvinfo : EIATTR_KPARAM_INFO
	.align		4
.L_27:
        /*0058*/ 	.byte	0x04, 0x17
        /*005a*/ 	.short	(.L_29 - .L_28)
.L_28:
        /*005c*/ 	.word	0x00000000
        /*0060*/ 	.short	0x0014
        /*0062*/ 	.short	0x0064
        /*0064*/ 	.byte	0x00, 0xf0, 0x11, 0x00


	//----- nvinfo : EIATTR_KPARAM_INFO
	.align		4
.L_29:
        /*0068*/ 	.byte	0x04, 0x17
        /*006a*/ 	.short	(.L_31 - .L_30)
.L_30:
        /*006c*/ 	.word	0x00000000
        /*0070*/ 	.short	0x0013
        /*0072*/ 	.short	0x0060
        /*0074*/ 	.byte	0x00, 0xf0, 0x11, 0x00


	//----- nvinfo : EIATTR_KPARAM_INFO
	.align		4
.L_31:
        /*0078*/ 	.byte	0x04, 0x17
        /*007a*/ 	.short	(.L_33 - .L_32)
.L_32:
        /*007c*/ 	.word	0x00000000
        /*0080*/ 	.short	0x0012
        /*0082*/ 	.short	0x005c
        /*0084*/ 	.byte	0x00, 0xf0, 0x11, 0x00


	//----- nvinfo : EIATTR_KPARAM_INFO
	.align		4
.L_33:
        /*0088*/ 	.byte	0x04, 0x17
        /*008a*/ 	.short	(.L_35 - .L_34)
.L_34:
        /*008c*/ 	.word	0x00000000
        /*0090*/ 	.short	0x0011
        /*0092*/ 	.short	0x0058
        /*0094*/ 	.byte	0x00, 0xf0, 0x11, 0x00


	//----- nvinfo : EIATTR_KPARAM_INFO
	.align		4
.L_35:
        /*0098*/ 	.byte	0x04, 0x17
        /*009a*/ 	.short	(.L_37 - .L_36)
.L_36:
        /*009c*/ 	.word	0x00000000
        /*00a0*/ 	.short	0x0010
        /*00a2*/ 	.short	0x0054
        /*00a4*/ 	.byte	0x00, 0xf0, 0x11, 0x00


	//----- nvinfo : EIATTR_KPARAM_INFO
	.align		4
.L_37:
        /*00a8*/ 	.byte	0x04, 0x17
        /*00aa*/ 	.short	(.L_39 - .L_38)
.L_38:
        /*00ac*/ 	.word	0x00000000
        /*00b0*/ 	.short	0x000f
        /*00b2*/ 	.short	0x0050
        /*00b4*/ 	.byte	0x00, 0xf0, 0x11, 0x00


	//----- nvinfo : EIATTR_KPARAM_INFO
	.align		4
.L_39:
        /*00b8*/ 	.byte	0x04, 0x17
        /*00ba*/ 	.short	(.L_41 - .L_40)
.L_40:
        /*00bc*/ 	.word	0x00000000
        /*00c0*/ 	.short	0x000e
        /*00c2*/ 	.short	0x004c
        /*00c4*/ 	.byte	0x00, 0xf0, 0x11, 0x00


	//----- nvinfo : EIATTR_KPARAM_INFO
	.align		4
.L_41:
        /*00c8*/ 	.byte	0x04, 0x17
        /*00ca*/ 	.short	(.L_43 - .L_42)
.L_42:
        /*00cc*/ 	.word	0x00000000
        /*00d0*/ 	.short	0x000d
        /*00d2*/ 	.short	0x0048
        /*00d4*/ 	.byte	0x00, 0xf0, 0x11, 0x00


	//----- nvinfo : EIATTR_KPARAM_INFO
	.align		4
.L_43:
        /*00d8*/ 	.byte	0x04, 0x17
        /*00da*/ 	.short	(.L_45 - .L_44)
.L_44:
        /*00dc*/ 	.word	0x00000000
        /*00e0*/ 	.short	0x000c
        /*00e2*/ 	.short	0x0044
        /*00e4*/ 	.byte	0x00, 0xf0, 0x11, 0x00


	//----- nvinfo : EIATTR_KPARAM_INFO
	.align		4
.L_45:
        /*00e8*/ 	.byte	0x04, 0x17
        /*00ea*/ 	.short	(.L_47 - .L_46)
.L_46:
        /*00ec*/ 	.word	0x00000000
        /*00f0*/ 	.short	0x000b
        /*00f2*/ 	.short	0x0040
        /*00f4*/ 	.byte	0x00, 0xf0, 0x11, 0x00


	//----- nvinfo : EIATTR_KPARAM_INFO
	.align		4
.L_47:
        /*00f8*/ 	.byte	0x04, 0x17
        /*00fa*/ 	.short	(.L_49 - .L_48)
.L_48:
        /*00fc*/ 	.word	0x00000000
        /*0100*/ 	.short	0x000a
        /*0102*/ 	.short	0x003c
        /*0104*/ 	.byte	0x00, 0xf0, 0x11, 0x00


	//----- nvinfo : EIATTR_KPARAM_INFO
	.align		4
.L_49:
        /*0108*/ 	.byte	0x04, 0x17
        /*010a*/ 	.short	(.L_51 - .L_50)
.L_50:
        /*010c*/ 	.word	0x00000000
        /*0110*/ 	.short	0x0009
        /*0112*/ 	.short	0x0038
        /*0114*/ 	.byte	0x00, 0xf0, 0x11, 0x00


	//----- nvinfo : EIATTR_KPARAM_INFO
	.align		4
.L_51:
        /*0118*/ 	.byte	0x04, 0x17
        /*011a*/ 	.short	(.L_53 - .L_52)
.L_52:
        /*011c*/ 	.word	0x00000000
        /*0120*/ 	.short	0x0008
        /*0122*/ 	.short	0x0034
        /*0124*/ 	.byte	0x00, 0xf0, 0x11, 0x00


	//----- nvinfo : EIATTR_KPARAM_INFO
	.align		4
.L_53:
        /*0128*/ 	.byte	0x04, 0x17
        /*012a*/ 	.short	(.L_55 - .L_54)
.L_54:
        /*012c*/ 	.word	0x00000000
        /*0130*/ 	.short	0x0007
        /*0132*/ 	.short	0x0030
        /*0134*/ 	.byte	0x00, 0xf0, 0x11, 0x00


	//----- nvinfo : EIATTR_KPARAM_INFO
	.align		4
.L_55:
        /*0138*/ 	.byte	0x04, 0x17
        /*013a*/ 	.short	(.L_57 - .L_56)
.L_56:
        /*013c*/ 	.word	0x00000000
        /*0140*/ 	.short	0x0006
        /*0142*/ 	.short	0x002c
        /*0144*/ 	.byte	0x00, 0xf0, 0x11, 0x00


	//----- nvinfo : EIATTR_KPARAM_INFO
	.align		4
.L_57:
        /*0148*/ 	.byte	0x04, 0x17
        /*014a*/ 	.short	(.L_59 - .L_58)
.L_58:
        /*014c*/ 	.word	0x00000000
        /*0150*/ 	.short	0x0005
        /*0152*/ 	.short	0x0028
        /*0154*/ 	.byte	0x00, 0xf0, 0x11, 0x00


	//----- nvinfo : EIATTR_KPARAM_INFO
	.align		4
.L_59:
        /*0158*/ 	.byte	0x04, 0x17
        /*015a*/ 	.short	(.L_61 - .L_60)
.L_60:
        /*015c*/ 	.word	0x00000000
        /*0160*/ 	.short	0x0004
        /*0162*/ 	.short	0x0020
        /*0164*/ 	.byte	0x00, 0xf4, 0x21, 0x00


	//----- nvinfo : EIATTR_KPARAM_INFO
	.align		4
.L_61:
        /*0168*/ 	.byte	0x04, 0x17
        /*016a*/ 	.short	(.L_63 - .L_62)
.L_62:
        /*016c*/ 	.word	0x00000000
        /*0170*/ 	.short	0x0003
        /*0172*/ 	.short	0x0018
        /*0174*/ 	.byte	0x00, 0xf4, 0x21, 0x00


	//----- nvinfo : EIATTR_KPARAM_INFO
	.align		4
.L_63:
        /*0178*/ 	.byte	0x04, 0x17
        /*017a*/ 	.short	(.L_65 - .L_64)
.L_64:
        /*017c*/ 	.word	0x00000000
        /*0180*/ 	.short	0x0002
        /*0182*/ 	.short	0x0010
        /*0184*/ 	.byte	0x00, 0xf4, 0x21, 0x00


	//----- nvinfo : EIATTR_KPARAM_INFO
	.align		4
.L_65:
        /*0188*/ 	.byte	0x04, 0x17
        /*018a*/ 	.short	(.L_67 - .L_66)
.L_66:
        /*018c*/ 	.word	0x00000000
        /*0190*/ 	.short	0x0001
        /*0192*/ 	.short	0x0008
        /*0194*/ 	.byte	0x00, 0xf4, 0x21, 0x00


	//----- nvinfo : EIATTR_KPARAM_INFO
	.align		4
.L_67:
        /*0198*/ 	.byte	0x04, 0x17
        /*019a*/ 	.short	(.L_69 - .L_68)
.L_68:
        /*019c*/ 	.word	0x00000000
        /*01a0*/ 	.short	0x0000
        /*01a2*/ 	.short	0x0000
        /*01a4*/ 	.byte	0x00, 0xf4, 0x21, 0x00


	//----- nvinfo : EIATTR_AT_ENTRY_FRAGMENTS
	.align		4
.L_69:
        /*01a8*/ 	.byte	0x04, 0x4f
        /*01aa*/ 	.short	(.L_71 - .L_70)


	//   ....[0]....
.L_70:
        /*01ac*/ 	.word	0x00000004


	//----- nvinfo : EIATTR_RESERVED_SMEM_USED
	.align		4
.L_71:
        /*01b0*/ 	.byte	0x01, 0x41
	.zero		2


	//----- nvinfo : EIATTR_SPARSE_MMA_MASK
	.align		4
        /*01b4*/ 	.byte	0x03, 0x50
        /*01b6*/ 	.short	0x0000


	//----- nvinfo : EIATTR_TCGEN05_1CTA_USED
	.align		4
        /*01b8*/ 	.byte	0x01, 0x51
	.zero		2


	//----- nvinfo : EIATTR_MAXREG_COUNT
	.align		4
        /*01bc*/ 	.byte	0x03, 0x1b
        /*01be*/ 	.short	0x00ff


	//----- nvinfo : EIATTR_NUM_BARRIERS
	.align		4
        /*01c0*/ 	.byte	0x02, 0x4c
        /*01c2*/ 	.byte	0x01
	.zero		1


	//----- nvinfo : EIATTR_INT_WARP_WIDE_INSTR_OFFSETS
	.align		4
        /*01c4*/ 	.byte	0x04, 0x31
        /*01c6*/ 	.short	(.L_73 - .L_72)


	//   ....[0]....
.L_72:
        /*01c8*/ 	.word	0x00001270


	//   ....[1]....
        /*01cc*/ 	.word	0x00001280


	//   ....[2]....
        /*01d0*/ 	.word	0x00001710


	//   ....[3]....
        /*01d4*/ 	.word	0x00001a70


	//   ....[4]....
        /*01d8*/ 	.word	0x000031d0


	//   ....[5]....
        /*01dc*/ 	.word	0x00005ba0


	//   ....[6]....
        /*01e0*/ 	.word	0x00005bf0


	//----- nvinfo : EIATTR_COOP_GROUP_MASK_REGIDS
	.align		4
.L_73:
        /*01e4*/ 	.byte	0x04, 0x29
        /*01e6*/ 	.short	(.L_75 - .L_74)


	//   ....[0]....
.L_74:
        /*01e8*/ 	.word	0xffffffff


	//   ....[1]....
        /*01ec*/ 	.word	0xffffffff


	//   ....[2]....
        /*01f0*/ 	.word	0xffffffff


	//   ....[3]....
        /*01f4*/ 	.word	0xffffffff


	//   ....[4]....
        /*01f8*/ 	.word	0xffffffff


	//   ....[5]....
        /*01fc*/ 	.word	0xffffffff


	//   ....[6]....
        /*0200*/ 	.word	0xffffffff


	//   ....[7]....
        /*0204*/ 	.word	0xffffffff


	//----- nvinfo : EIATTR_COOP_GROUP_INSTR_OFFSETS
	.align		4
.L_75:
        /*0208*/ 	.byte	0x04, 0x28
        /*020a*/ 	.short	(.L_77 - .L_76)


	//   ....[0]....
.L_76:
        /*020c*/ 	.word	0x00000050


	//   ....[1]....
        /*0210*/ 	.word	0x00000310


	//   ....[2]....
        /*0214*/ 	.word	0x00002280


	//   ....[3]....
        /*0218*/ 	.word	0x00002760


	//   ....[4]....
        /*021c*/ 	.word	0x000036a0


	//   ....[5]....
        /*0220*/ 	.word	0x00003ad0


	//   ....[6]....
        /*0224*/ 	.word	0x00005a30


	//   ....[7]....
        /*0228*/ 	.word	0x00005ca0


	//----- nvinfo : EIATTR_VRC_CTA_INIT_COUNT
	.align		4
.L_77:
        /*022c*/ 	.byte	0x02, 0x4a
        /*022e*/ 	.byte	0x80
	.zero		1


	//----- nvinfo : EIATTR_MBARRIER_INSTR_OFFSETS
	.align		4
        /*0230*/ 	.byte	0x04, 0x39
        /*0232*/ 	.short	(.L_79 - .L_78)


	//   ....[0]....
.L_78:
        /*0234*/ 	.word	0x000015c0
        /*0238*/ 	.word	0x000000ff
        /*023c*/ 	.word	0x00000000
        /*0240*/ 	.short	0x0100
        /*0242*/ 	.byte	0x0f
	.zero		1


	//   ....[1]....
        /*0244*/ 	.word	0x00001a50
        /*0248*/ 	.word	0x000000ff
        /*024c*/ 	.word	0x00005008
        /*0250*/ 	.short	0x0100
        /*0252*/ 	.byte	0x0c
	.zero		1


	//   ....[2]....
        /*0254*/ 	.word	0x00001d70
        /*0258*/ 	.word	0x000000ff
        /*025c*/ 	.word	0x00003000
        /*0260*/ 	.short	0x0100
        /*0262*/ 	.byte	0x0c
	.zero		1


	//   ....[3]....
        /*0264*/ 	.word	0x00001fd0
        /*0268*/ 	.word	0x000000ff
        /*026c*/ 	.word	0x00003000
        /*0270*/ 	.short	0x010a
        /*0272*/ 	.byte	0x0c
	.zero		1


	//   ....[4]....
        /*0274*/ 	.word	0x00002030
        /*0278*/ 	.word	0x000000ff
        /*027c*/ 	.word	0x00003000
        /*0280*/ 	.short	0x0108
        /*0282*/ 	.byte	0x0c
	.zero		1


	//   ....[5]....
        /*0284*/ 	.word	0x00003310
        /*0288*/ 	.word	0x000000ff
        /*028c*/ 	.word	0x00005010
        /*0290*/ 	.short	0x0100
        /*0292*/ 	.byte	0x0c
	.zero		1


	//   ....[6]....
        /*0294*/ 	.word	0x00003490
        /*0298*/ 	.word	0x000000ff
        /*029c*/ 	.word	0x00005010
        /*02a0*/ 	.short	0x010a
        /*02a2*/ 	.byte	0x0c
	.zero		1


	//   ....[7]....
        /*02a4*/ 	.word	0x000034f0
        /*02a8*/ 	.word	0x000000ff
        /*02ac*/ 	.word	0x00005010
        /*02b0*/ 	.short	0x0108
        /*02b2*/ 	.byte	0x0c
	.zero		1


	//   ....[8]....
        /*02b4*/ 	.word	0x00003560
        /*02b8*/ 	.word	0x000000ff
        /*02bc*/ 	.word	0x00000000
        /*02c0*/ 	.short	0x010a
        /*02c2*/ 	.byte	0x0f
	.zero		1


	//   ....[9]....
        /*02c4*/ 	.word	0x000043e0
        /*02c8*/ 	.word	0x000000ff
        /*02cc*/ 	.word	0x00000000
        /*02d0*/ 	.short	0x010a
        /*02d2*/ 	.byte	0x0f
	.zero		1


	//   ....[10]....
        /*02d4*/ 	.word	0x00004530
        /*02d8*/ 	.word	0x000000ff
        /*02dc*/ 	.word	0x00005000
        /*02e0*/ 	.short	0x0108
        /*02e2*/ 	.byte	0x0c
	.zero		1


	//   ....[11]....
        /*02e4*/ 	.word	0x00004640
        /*02e8*/ 	.word	0x000000ff
        /*02ec*/ 	.word	0x00005008
        /*02f0*/ 	.short	0x0108
        /*02f2*/ 	.byte	0x0c
	.zero		1


	//   ....[12]....
        /*02f4*/ 	.word	0x00005cc0
        /*02f8*/ 	.word	0x000000ff
        /*02fc*/ 	.word	0x00003000
        /*0300*/ 	.short	0x010a
        /*0302*/ 	.byte	0x0c
	.zero		1


	//   ....[13]....
        /*0304*/ 	.word	0x00005cf0
        /*0308*/ 	.word	0x000000ff
        /*030c*/ 	.word	0x00005010
        /*0310*/ 	.short	0x010a
        /*0312*/ 	.byte	0x0c
	.zero		1


	//   ....[14]....
        /*0314*/ 	.word	0x00005d20
        /*0318*/ 	.word	0x000000ff
        /*031c*/ 	.word	0x00000000
        /*0320*/ 	.short	0x010a
        /*0322*/ 	.byte	0x0f
	.zero		1


	//   ....[15]....
        /*0324*/ 	.word	0x00005d50
        /*0328*/ 	.word	0x000000ff
        /*032c*/ 	.word	0x00000000
        /*0330*/ 	.short	0x010a
        /*0332*/ 	.byte	0x0f
	.zero		1


	//----- nvinfo : EIATTR_NUM_MBARRIERS
	.align		4
.L_79:
        /*0334*/ 	.byte	0x03, 0x38
        /*0336*/ 	.short	0xffff


	//----- nvinfo : EIATTR_EXIT_INSTR_OFFSETS
	.align		4
        /*0338*/ 	.byte	0x04, 0x1c
        /*033a*/ 	.short	(.L_81 - .L_80)


	//   ....[0]....
.L_80:
        /*033c*/ 	.word	0x00005cb0


	//----- nvinfo : EIATTR_REQNTID
	.align		4
.L_81:
        /*0340*/ 	.byte	0x04, 0x10
        /*0342*/ 	.short	(.L_83 - .L_82)
.L_82:
        /*0344*/ 	.word	0x00000080
        /*0348*/ 	.word	0x00000001
        /*034c*/ 	.word	0x00000001


	//----- nvinfo : EIATTR_CRS_STACK_SIZE
	.align		4
.L_83:
        /*0350*/ 	.byte	0x04, 0x1e
        /*0352*/ 	.short	(.L_85 - .L_84)
.L_84:
        /*0354*/ 	.word	0x00000000


	//----- nvinfo : EIATTR_CBANK_PARAM_SIZE
	.align		4
.L_85:
        /*0358*/ 	.byte	0x03, 0x19
        /*035a*/ 	.short	0x0088


	//----- nvinfo : EIATTR_PARAM_CBANK
	.align		4
        /*035c*/ 	.byte	0x04, 0x0a
        /*035e*/ 	.short	(.L_87 - .L_86)
	.align		4
.L_86:
        /*0360*/ 	.word	index@(.nv.constant0.attn_fwd)
        /*0364*/ 	.short	0x0380
        /*0366*/ 	.short	0x0088


	//----- nvinfo : EIATTR_SW_WAR
	.align		4
.L_87:
        /*0368*/ 	.byte	0x04, 0x36
        /*036a*/ 	.short	(.L_89 - .L_88)
.L_88:
        /*036c*/ 	.word	0x00000008
.L_89:


//--------------------- .nv.compat                --------------------------
	.section	.nv.compat,"",@"SHT_CUDA_COMPAT_INFO"
	.align	4
        /*0000*/ 	.byte	0x02, 0x02, 0x02, 0x00, 0x02, 0x05, 0x05, 0x00, 0x02, 0x03, 0x00, 0x00, 0x02, 0x06, 0x01, 0x00


//--------------------- .nv.callgraph             --------------------------
	.section	.nv.callgraph,"",@"SHT_CUDA_CALLGRAPH"
	.align	4
	.sectionentsize	8
	.align		4
        /*0000*/ 	.word	0x00000000
	.align		4
        /*0004*/ 	.word	0xffffffff
	.align		4
        /*0008*/ 	.word	0x00000000
	.align		4
        /*000c*/ 	.word	0xfffffffe
	.align		4
        /*0010*/ 	.word	0x00000000
	.align		4
        /*0014*/ 	.word	0xfffffffd
	.align		4
        /*0018*/ 	.word	0x00000000
	.align		4
        /*001c*/ 	.word	0xfffffffc


//--------------------- .nv.constant4             --------------------------
	.section	.nv.constant4,"a",@progbits
	.align	8
	.align		8
.nv.constant4:
        /*0000*/ 	.dword	_$_str


//--------------------- .text.attn_fwd            --------------------------
	.section	.text.attn_fwd,"ax",@progbits
	.align	128
        .global         attn_fwd
        .type           attn_fwd,@function
        .size           attn_fwd,(.L_x_28 - attn_fwd)
        .other          attn_fwd,@"STO_CUDA_ENTRY STV_DEFAULT"
attn_fwd:
.text.attn_fwd:
[----:B------:R-:W0:Y:S01]  /*0000*/  LDC R1, c[0x0][0x37c] ;  /* 0x0000df00ff017b82 */ /* 0x000e220000000800 */
[----:B------:R-:W1:Y:S02]  /*0010*/  S2R R0, SR_TID.X ;  /* 0x0000000000007919 */ /* 0x000e640000002100 */
[----:B-1----:R-:W-:-:S13]  /*0020*/  ISETP.GE.U32.AND P0, PT, R0, 0x20, PT ;  /* 0x000000200000780c */ /* 0x002fda0003f06070 */
[----:B------:R-:W-:Y:S05]  /*0030*/  @P0 BRA `(.L_x_0) ;  /* 0x0000000000b80947 */ /* 0x000fea0003800000 */
[----:B------:R-:W1:Y:S01]  /*0040*/  S2UR UR6, SR_CgaCtaId ;  /* 0x00000000000679c3 */ /* 0x000e620000008800 */
[----:B------:R-:W-:Y:S01]  /*0050*/  NOP ;  /* 0x0000000000007918 */ /* 0x000fe20000000000 */
[----:B------:R-:W-:Y:S02]  /*0060*/  UMOV UR4, 0x40 ;  /* 0x0000004000047882 */ /* 0x000fe40000000000 */
[----:B-1----:R-:W-:-:S09]  /*0070*/  ULEA UR4, UR6, UR4, 0x18 ;  /* 0x0000000406047291 */ /* 0x002fd2000f8ec0ff */
[----:B------:R-:W1:Y:S01]  /*0080*/  LDS.U8 R2, [UR4] ;  /* 0x00000004ff027984 */ /* 0x000e620008000000 */
[----:B------:R-:W-:Y:S02]  /*0090*/  UMOV UR4, 0x400 ;  /* 0x0000040000047882 */ /* 0x000fe40000000000 */
[----:B------:R-:W-:Y:S01]  /*00a0*/  ULEA UR4, UR6, UR4, 0x18 ;  /* 0x0000000406047291 */ /* 0x000fe2000f8ec0ff */
[----:B-1----:R-:W-:-:S13]  /*00b0*/  ISETP.NE.AND P1, PT, R2, RZ, PT ;  /* 0x000000ff0200720c */ /* 0x002fda0003f25270 */
[----:B------:R-:W-:Y:S05]  /*00c0*/  @P1 BRA `(.L_x_1) ;  /* 0x00000000007c1947 */ /* 0x000fea0003800000 */
[----:B------:R-:W-:-:S13]  /*00d0*/  ELECT P1, URZ, PT ;  /* 0x0000000000ff782f */ /* 0x000fda0003820000 */
[----:B------:R-:W-:Y:S05]  /*00e0*/  @!P1 BRA `(.L_x_2) ;  /* 0x0000000000849947 */ /* 0x000fea0003800000 */
[----:B------:R-:W-:Y:S01]  /*00f0*/  UMOV UR5, 0x4 ;  /* 0x0000000400057882 */ /* 0x000fe20000000000 */
[----:B------:R-:W-:Y:S02]  /*0100*/  IMAD.MOV.U32 R5, RZ, RZ, 0x1 ;  /* 0x00000001ff057424 */ /* 0x000fe400078e00ff */
[----:B------:R-:W-:Y:S02]  /*0110*/  IMAD.MOV.U32 R3, RZ, RZ, 0xf ;  /* 0x0000000fff037424 */ /* 0x000fe400078e00ff */
[----:B------:R-:W-:Y:S04]  /*0120*/  DEPBAR.LE SB1, 0x36 ;  /* 0x00009d800000791a */ /* 0x000fe80000000000 */
[----:B------:R-:W1:Y:S02]  /*0130*/  UTCATOMSWS.FIND_AND_SET.ALIGN UP0, UR5, UR5 ;  /* 0x00000005000575e3 */ /* 0x000e640008000800 */
[----:B-1----:R-:W-:-:S04]  /*0140*/  PLOP3.LUT P1, PT, PT, PT, UP0, 0x80, 0x8 ;  /* 0x000000000008781c */ /* 0x002fc80003f2f008 */
[----:B------:R-:W-:-:S04]  /*0150*/  SEL R2, RZ, 0xffffffff, !P1 ;  /* 0xffffffffff027807 */ /* 0x000fc80004800000 */
[----:B------:R-:W-:Y:S02]  /*0160*/  ISETP.NE.AND P1, PT, R2, RZ, PT ;  /* 0x000000ff0200720c */ /* 0x000fe40003f25270 */
[----:B------:R-:W-:-:S11]  /*0170*/  MOV R2, UR5 ;  /* 0x0000000500027c02 */ /* 0x000fd60008000f00 */
[----:B------:R-:W-:Y:S05]  /*0180*/  @P1 BRA `(.L_x_3) ;  /* 0x0000000000241947 */ /* 0x000fea0003800000 */
.L_x_4:
[----:B------:R-:W-:Y:S05]  /*0190*/  NANOSLEEP 0x64 ;  /* 0x000000640000795d */ /* 0x000fea0003800000 */
[----:B------:R-:W-:-:S05]  /*01a0*/  UMOV UR5, 0x4 ;  /* 0x0000000400057882 */ /* 0x000fca0000000000 */
[----:B------:R-:W-:Y:S04]  /*01b0*/  DEPBAR.LE SB1, 0x36 ;  /* 0x00009d800000791a */ /* 0x000fe80000000000 */
[----:B------:R-:W1:Y:S02]  /*01c0*/  UTCATOMSWS.FIND_AND_SET.ALIGN UP0, UR5, UR5 ;  /* 0x00000005000575e3 */ /* 0x000e640008000800 */
[----:B-1----:R-:W-:-:S04]  /*01d0*/  PLOP3.LUT P1, PT, PT, PT, UP0, 0x80, 0x8 ;  /* 0x000000000008781c */ /* 0x002fc80003f2f008 */
[----:B------:R-:W-:-:S04]  /*01e0*/  SEL R2, RZ, 0xffffffff, !P1 ;  /* 0xffffffffff027807 */ /* 0x000fc80004800000 */
[----:B------:R-:W-:Y:S01]  /*01f0*/  ISETP.NE.AND P1, PT, R2, RZ, PT ;  /* 0x000000ff0200720c */ /* 0x000fe20003f25270 */
[----:B------:R-:W-:-:S12]  /*0200*/  IMAD.U32 R2, RZ, RZ, UR5 ;  /* 0x00000005ff027e24 */ /* 0x000fd8000f8e00ff */
[----:B------:R-:W-:Y:S05]  /*0210*/  @!P1 BRA `(.L_x_4) ;  /* 0xfffffffc00dc9947 */ /* 0x000fea000383ffff */
.L_x_3:
[C---:B------:R-:W-:Y:S01]  /*0220*/  VIADD R4, R2.reuse, 0x10 ;  /* 0x0000001002047836 */ /* 0x040fe20000000000 */
[----:B------:R-:W-:Y:S01]  /*0230*/  UMOV UR5, 0x50 ;  /* 0x0000005000057882 */ /* 0x000fe20000000000 */
[----:B------:R-:W-:Y:S01]  /*0240*/  SHF.L.U32 R3, R3, R2, RZ ;  /* 0x0000000203037219 */ /* 0x000fe200000006ff */
[----:B------:R-:W-:Y:S01]  /*0250*/  ULEA UR5, UR6, UR5, 0x18 ;  /* 0x0000000506057291 */ /* 0x000fe2000f8ec0ff */
[----:B------:R-:W-:Y:S02]  /*0260*/  SHF.L.U32 R2, R2, 0x5, RZ ;  /* 0x0000000502027819 */ /* 0x000fe400000006ff */
[----:B------:R-:W-:-:S04]  /*0270*/  SHF.L.U32 R4, R5, R4, RZ ;  /* 0x0000000405047219 */ /* 0x000fc800000006ff */
[----:B------:R-:W-:-:S05]  /*0280*/  LOP3.LUT R3, R4, R3, RZ, 0xfc, !PT ;  /* 0x0000000304037212 */ /* 0x000fca00078efcff */
[----:B------:R1:W-:Y:S04]  /*0290*/  ATOMS.OR RZ, [UR5], R3 ;  /* 0x00000003ffff798c */ /* 0x0003e8000b000005 */
[----:B------:R1:W-:Y:S01]  /*02a0*/  STS [UR4], R2 ;  /* 0x00000002ff007988 */ /* 0x0003e20008000804 */
[----:B------:R-:W-:Y:S05]  /*02b0*/  BRA `(.L_x_2) ;  /* 0x0000000000107947 */ /* 0x000fea0003800000 */
.L_x_1:
[----:B------:R-:W-:-:S05]  /*02c0*/  IMAD.MOV.U32 R2, RZ, RZ, -0x1 ;  /* 0xffffffffff027424 */ /* 0x000fca00078e00ff */
[----:B------:R1:W-:Y:S02]  /*02d0*/  STS [UR4], R2 ;  /* 0x00000002ff007988 */ /* 0x0003e40008000804 */
[----:B-1----:R-:W-:-:S07]  /*02e0*/  MOV R2, 0x300 ;  /* 0x0000030000027802 */ /* 0x002fce0000000f00 */
[----:B0-----:R-:W-:Y:S05]  /*02f0*/  CALL.REL.NOINC `($__internal_1_$__cuda_sm10x_tcgen05_guardrail_trap_phase_invalid_during_alloc) ;  /* 0x0000005800ac7944 */ /* 0x001fea0003c00000 */
.L_x_2:
[----:B------:R-:W-:Y:S05]  /*0300*/  WARPSYNC.ALL ;  /* 0x0000000000007948 */ /* 0x000fea0003800000 */
[----:B------:R-:W-:Y:S01]  /*0310*/  NOP ;  /* 0x0000000000007918 */ /* 0x000fe20000000000 */
.L_x_0:
[----:B-1----:R-:W1:Y:S01]  /*0320*/  S2R R2, SR_CTAID.X ;  /* 0x0000000000027919 */ /* 0x002e620000002500 */
[----:B------:R-:W2:Y:S01]  /*0330*/  S2UR UR9, SR_CTAID.Y ;  /* 0x00000000000979c3 */ /* 0x000ea20000002600 */
[----:B------:R-:W2:Y:S01]  /*0340*/  LDCU.64 UR4, c[0x0][0x3b0] ;  /* 0x00007600ff0477ac */ /* 0x000ea20008000a00 */
[----:B------:R-:W-:Y:S02]  /*0350*/  LOP3.LUT R13, R0, 0x3f, RZ, 0xc0, !PT ;  /* 0x0000003f000d7812 */ /* 0x000fe400078ec0ff */
[----:B------:R-:W-:Y:S01]  /*0360*/  SHF.R.U32.HI R14, RZ, 0x6, R0 ;  /* 0x00000006ff0e7819 */ /* 0x000fe20000011600 */
[----:B------:R-:W-:Y:S01]  /*0370*/  UMOV UR12, 0x400 ;  /* 0x00000400000c7882 */ /* 0x000fe20000000000 */
[----:B------:R-:W3:Y:S02]  /*0380*/  LDCU.64 UR30, c[0x0][0x358] ;  /* 0x00006b00ff1e77ac */ /* 0x000ee40008000a00 */
[----:B------:R-:W4:Y:S01]  /*0390*/  LDC.64 R4, c[0x0][0x380] ;  /* 0x0000e000ff047b82 */ /* 0x000f220000000a00 */
[----:B------:R-:W-:-:S07]  /*03a0*/  SGXT.U32 R14, R14, 0x1 ;  /* 0x000000010e0e781a */ /* 0x000fce0000000000 */
[----:B------:R-:W0:Y:S01]  /*03b0*/  LDC R19, c[0x0][0x3b8] ;  /* 0x0000ee00ff137b82 */ /* 0x000e220000000800 */
[----:B--2---:R-:W-:-:S07]  /*03c0*/  UIMAD UR4, UR9, UR4, URZ ;  /* 0x00000004090472a4 */ /* 0x004fce000f8e02ff */
[----:B------:R-:W2:Y:S01]  /*03d0*/  S2UR UR6, SR_CgaCtaId ;  /* 0x00000000000679c3 */ /* 0x000ea20000008800 */
[----:B------:R-:W-:Y:S01]  /*03e0*/  USHF.L.U32 UR7, UR4, 0x1, URZ ;  /* 0x0000000104077899 */ /* 0x000fe200080006ff */
[----:B-1----:R-:W-:-:S06]  /*03f0*/  IMAD R2, R2, 0x40, R13 ;  /* 0x0000004002027824 */ /* 0x002fcc00078e020d */
[----:B------:R-:W1:Y:S01]  /*0400*/  LDC.64 R60, c[0x0][0x3c0] ;  /* 0x0000f000ff3c7b82 */ /* 0x000e620000000a00 */
[----:B------:R-:W-:Y:S01]  /*0410*/  IMAD R3, R2, UR5, RZ ;  /* 0x0000000502037c24 */ /* 0x000fe2000f8e02ff */
[----:B------:R-:W-:-:S03]  /*0420*/  UIMAD.WIDE UR4, UR4, 0x2, URZ ;  /* 0x00000002040478a5 */ /* 0x000fc6000f8e02ff */
[C---:B------:R-:W-:Y:S01]  /*0430*/  IMAD.HI R18, R3.reuse, 0x2, RZ ;  /* 0x0000000203127827 */ /* 0x040fe200078e02ff */
[----:B------:R-:W-:Y:S02]  /*0440*/  SHF.L.U32 R17, R3, 0x1, RZ ;  /* 0x0000000103117819 */ /* 0x000fe400000006ff */
[----:B------:R-:W-:Y:S02]  /*0450*/  BAR.SYNC.DEFER_BLOCKING 0x0 ;  /* 0x0000000000007b1d */ /* 0x000fe40000010000 */
[----:B----4-:R-:W-:Y:S01]  /*0460*/  IADD3 R17, P1, P2, R17, UR7, R4 ;  /* 0x0000000711117c10 */ /* 0x010fe2000fa3e004 */
[----:B0-----:R-:W-:-:S03]  /*0470*/  IMAD R4, R14, R19, RZ ;  /* 0x000000130e047224 */ /* 0x001fc600078e02ff */
[----:B------:R-:W0:Y:S01]  /*0480*/  LDCU UR4, c[0x0][0x3c8] ;  /* 0x00007900ff0477ac */ /* 0x000e220008000800 */
[----:B------:R-:W-:Y:S01]  /*0490*/  IADD3.X R18, PT, PT, R18, UR5, R5, P1, P2 ;  /* 0x0000000512127c10 */ /* 0x000fe20008fe4405 */
[C---:B------:R-:W-:Y:S01]  /*04a0*/  IMAD R12, R19.reuse, 0x2, R4 ;  /* 0x00000002130c7824 */ /* 0x040fe200078e0204 */
[CC--:B------:R-:W-:Y:S01]  /*04b0*/  LEA R6, P1, R4.reuse, R17.reuse, 0x1 ;  /* 0x0000001104067211 */ /* 0x0c0fe200078208ff */
[----:B--2---:R-:W-:Y:S02]  /*04c0*/  ULEA UR12, UR6, UR12, 0x18 ;  /* 0x0000000c060c7291 */ /* 0x004fe4000f8ec0ff */
[C---:B------:R-:W-:Y:S01]  /*04d0*/  IMAD R16, R19.reuse, 0x2, R12 ;  /* 0x0000000213107824 */ /* 0x040fe200078e020c */
[----:B------:R-:W-:Y:S02]  /*04e0*/  LEA.HI.X.SX32 R7, R4, R18, 0x1, P1 ;  /* 0x0000001204077211 */ /* 0x000fe400008f0eff */
[----:B------:R-:W-:Y:S02]  /*04f0*/  LEA R8, P2, R12, R17, 0x1 ;  /* 0x000000110c087211 */ /* 0x000fe400078408ff */
[----:B------:R-:W-:-:S02]  /*0500*/  LEA R22, R19, R16, 0x1 ;  /* 0x0000001013167211 */ /* 0x000fc400078e08ff */
[-C--:B------:R-:W-:Y:S02]  /*0510*/  LEA R10, P1, R16, R17.reuse, 0x1 ;  /* 0x00000011100a7211 */ /* 0x080fe400078208ff */
[-C--:B------:R-:W-:Y:S01]  /*0520*/  LEA.HI.X.SX32 R9, R12, R18.reuse, 0x1, P2 ;  /* 0x000000120c097211 */ /* 0x080fe200010f0eff */
[C---:B------:R-:W-:Y:S01]  /*0530*/  IMAD R12, R19.reuse, 0x2, R22 ;  /* 0x00000002130c7824 */ /* 0x040fe200078e0216 */
[----:B------:R-:W-:Y:S01]  /*0540*/  LEA.HI.X.SX32 R11, R16, R18, 0x1, P1 ;  /* 0x00000012100b7211 */ /* 0x000fe200008f0eff */
[----:B------:R-:W2:Y:S01]  /*0550*/  LDS R46, [UR12] ;  /* 0x0000000cff2e7984 */ /* 0x000ea20008000800 */
[----:B------:R-:W-:Y:S01]  /*0560*/  BAR.SYNC.DEFER_BLOCKING 0x0 ;  /* 0x0000000000007b1d */ /* 0x000fe20000010000 */
[----:B------:R-:W-:Y:S01]  /*0570*/  LEA R20, P1, R22, R17, 0x1 ;  /* 0x0000001116147211 */ /* 0x000fe200078208ff */
[----:B------:R-:W-:-:S03]  /*0580*/  IMAD R16, R19, 0x2, R12 ;  /* 0x0000000213107824 */ /* 0x000fc600078e020c */
[----:B------:R-:W-:Y:S02]  /*0590*/  LEA.HI.X.SX32 R21, R22, R18, 0x1, P1 ;  /* 0x0000001216157211 */ /* 0x000fe400008f0eff */
[----:B------:R-:W-:-:S04]  /*05a0*/  LEA R22, P1, R12, R17, 0x1 ;  /* 0x000000110c167211 */ /* 0x000fc800078208ff */
[----:B------:R-:W-:Y:S02]  /*05b0*/  LEA.HI.X.SX32 R23, R12, R18, 0x1, P1 ;  /* 0x000000120c177211 */ /* 0x000fe400008f0eff */
[C---:B------:R-:W-:Y:S02]  /*05c0*/  LEA R24, P1, R16.reuse, R17, 0x1 ;  /* 0x0000001110187211 */ /* 0x040fe400078208ff */
[----:B------:R-:W-:Y:S02]  /*05d0*/  LEA R12, R19, R16, 0x1 ;  /* 0x00000010130c7211 */ /* 0x000fe400078e08ff */
[----:B------:R-:W-:-:S03]  /*05e0*/  LEA.HI.X.SX32 R25, R16, R18, 0x1, P1 ;  /* 0x0000001210197211 */ /* 0x000fc600008f0eff */
[----:B------:R-:W-:Y:S01]  /*05f0*/  IMAD R16, R19, 0x2, R12 ;  /* 0x0000000213107824 */ /* 0x000fe200078e020c */
[----:B------:R-:W-:-:S03]  /*0600*/  LEA R26, P1, R12, R17, 0x1 ;  /* 0x000000110c1a7211 */ /* 0x000fc600078208ff */
[C---:B------:R-:W-:Y:S01]  /*0610*/  IMAD R32, R19.reuse, 0x2, R16 ;  /* 0x0000000213207824 */ /* 0x040fe200078e0210 */
[----:B------:R-:W-:Y:S01]  /*0620*/  LEA.HI.X.SX32 R27, R12, R18, 0x1, P1 ;  /* 0x000000120c1b7211 */ /* 0x000fe200008f0eff */
[----:B---3--:R-:W5:Y:S01]  /*0630*/  LDG.E.U16 R3, desc[UR30][R6.64] ;  /* 0x0000001e06037981 */ /* 0x008f62000c1e1500 */
[-C--:B------:R-:W-:Y:S02]  /*0640*/  LEA R28, P2, R16, R17.reuse, 0x1 ;  /* 0x00000011101c7211 */ /* 0x080fe400078408ff */
[C---:B------:R-:W-:Y:S01]  /*0650*/  LEA R12, R19.reuse, R32, 0x1 ;  /* 0x00000020130c7211 */ /* 0x040fe200078e08ff */
[----:B------:R-:W5:Y:S01]  /*0660*/  LDG.E.U16 R4, desc[UR30][R8.64] ;  /* 0x0000001e08047981 */ /* 0x000f62000c1e1500 */
[----:B------:R-:W-:Y:S02]  /*0670*/  LEA R30, P1, R32, R17, 0x1 ;  /* 0x00000011201e7211 */ /* 0x000fe400078208ff */
[-C--:B------:R-:W-:Y:S01]  /*0680*/  LEA.HI.X.SX32 R29, R16, R18.reuse, 0x1, P2 ;  /* 0x00000012101d7211 */ /* 0x080fe200010f0eff */
[C---:B------:R-:W-:Y:S01]  /*0690*/  IMAD R16, R19.reuse, 0x2, R12 ;  /* 0x0000000213107824 */ /* 0x040fe200078e020c */
[----:B------:R-:W-:Y:S01]  /*06a0*/  LEA.HI.X.SX32 R31, R32, R18, 0x1, P1 ;  /* 0x00000012201f7211 */ /* 0x000fe200008f0eff */
[----:B------:R3:W5:Y:S02]  /*06b0*/  LDG.E.U16 R6, desc[UR30][R20.64] ;  /* 0x0000001e14067981 */ /* 0x000764000c1e1500 */
[----:B------:R-:W-:-:S02]  /*06c0*/  IMAD R32, R19, 0x2, R16 ;  /* 0x0000000213207824 */ /* 0x000fc400078e0210 */
[----:B------:R4:W5:Y:S04]  /*06d0*/  LDG.E.U16 R7, desc[UR30][R22.64] ;  /* 0x0000001e16077981 */ /* 0x000968000c1e1500 */
[----:B------:R0:W5:Y:S01]  /*06e0*/  LDG.E.U16 R8, desc[UR30][R24.64] ;  /* 0x0000001e18087981 */ /* 0x000162000c1e1500 */
[CC--:B---3--:R-:W-:Y:S02]  /*06f0*/  LEA R20, P1, R12.reuse, R17.reuse, 0x1 ;  /* 0x000000110c147211 */ /* 0x0c8fe400078208ff */
[----:B------:R-:W-:Y:S01]  /*0700*/  LEA R34, R19, R32, 0x1 ;  /* 0x0000002013227211 */ /* 0x000fe200078e08ff */
[----:B------:R3:W5:Y:S01]  /*0710*/  LDG.E.U16 R9, desc[UR30][R26.64] ;  /* 0x0000001e1a097981 */ /* 0x000762000c1e1500 */
[----:B------:R-:W-:Y:S02]  /*0720*/  LEA.HI.X.SX32 R21, R12, R18, 0x1, P1 ;  /* 0x000000120c157211 */ /* 0x000fe400008f0eff */
[-C--:B----4-:R-:W-:Y:S01]  /*0730*/  LEA R22, P1, R16, R17.reuse, 0x1 ;  /* 0x0000001110167211 */ /* 0x090fe200078208ff */
[----:B------:R-:W5:Y:S01]  /*0740*/  LDG.E.U16 R5, desc[UR30][R10.64] ;  /* 0x0000001e0a057981 */ /* 0x000f62000c1e1500 */
[----:B0-----:R-:W-:-:S02]  /*0750*/  LEA R24, P2, R32, R17, 0x1 ;  /* 0x0000001120187211 */ /* 0x001fc400078408ff */
[-C--:B------:R-:W-:Y:S01]  /*0760*/  LEA.HI.X.SX32 R23, R16, R18.reuse, 0x1, P1 ;  /* 0x0000001210177211 */ /* 0x080fe200008f0eff */
[----:B------:R-:W5:Y:S01]  /*0770*/  LDG.E.U16 R12, desc[UR30][R20.64] ;  /* 0x0000001e140c7981 */ /* 0x000f62000c1e1500 */
[-C--:B------:R-:W-:Y:S01]  /*0780*/  LEA.HI.X.SX32 R25, R32, R18.reuse, 0x1, P2 ;  /* 0x0000001220197211 */ /* 0x080fe200010f0eff */
[C---:B------:R-:W-:Y:S01]  /*0790*/  IMAD R32, R19.reuse, 0x2, R34 ;  /* 0x0000000213207824 */ /* 0x040fe200078e0222 */
[CC--:B---3--:R-:W-:Y:S01]  /*07a0*/  LEA R26, P1, R34.reuse, R17.reuse, 0x1 ;  /* 0x00000011221a7211 */ /* 0x0c8fe200078208ff */
[----:B------:R-:W5:Y:S03]  /*07b0*/  LDG.E.U16 R15, desc[UR30][R22.64] ;  /* 0x0000001e160f7981 */ /* 0x000f66000c1e1500 */
[----:B------:R-:W-:Y:S01]  /*07c0*/  LEA.HI.X.SX32 R27, R34, R18, 0x1, P1 ;  /* 0x00000012221b7211 */ /* 0x000fe200008f0eff */
[C---:B------:R-:W-:Y:S01]  /*07d0*/  IMAD R34, R19.reuse, 0x2, R32 ;  /* 0x0000000213227824 */ /* 0x040fe200078e0220 */
[----:B------:R0:W5:Y:S04]  /*07e0*/  LDG.E.U16 R10, desc[UR30][R28.64] ;  /* 0x0000001e1c0a7981 */ /* 0x000168000c1e1500 */
[C---:B------:R-:W-:Y:S01]  /*07f0*/  LEA R36, R19.reuse, R34, 0x1 ;  /* 0x0000002213247211 */ /* 0x040fe200078e08ff */
[----:B------:R3:W5:Y:S04]  /*0800*/  LDG.E.U16 R11, desc[UR30][R30.64] ;  /* 0x0000001e1e0b7981 */ /* 0x000768000c1e1500 */
[C---:B------:R-:W-:Y:S01]  /*0810*/  IMAD R38, R19.reuse, 0x2, R36 ;  /* 0x0000000213267824 */ /* 0x040fe200078e0224 */
[CC--:B0-----:R-:W-:Y:S01]  /*0820*/  LEA R28, P1, R32.reuse, R17.reuse, 0x1 ;  /* 0x00000011201c7211 */ /* 0x0c1fe200078208ff */
[----:B------:R0:W5:Y:S03]  /*0830*/  LDG.E.U16 R16, desc[UR30][R24.64] ;  /* 0x0000001e18107981 */ /* 0x000166000c1e1500 */
[----:B------:R-:W-:Y:S01]  /*0840*/  LEA.HI.X.SX32 R29, R32, R18, 0x1, P1 ;  /* 0x00000012201d7211 */ /* 0x000fe200008f0eff */
[----:B------:R4:W5:Y:S01]  /*0850*/  LDG.E.U16 R21, desc[UR30][R26.64] ;  /* 0x0000001e1a157981 */ /* 0x000962000c1e1500 */
[----:B---3--:R-:W-:Y:S01]  /*0860*/  LEA R30, P1, R34, R17, 0x1 ;  /* 0x00000011221e7211 */ /* 0x008fe200078208ff */
[----:B0-----:R-:W-:-:S03]  /*0870*/  IMAD R24, R19, 0x2, R38 ;  /* 0x0000000213187824 */ /* 0x001fc600078e0226 */
[----:B------:R-:W-:Y:S01]  /*0880*/  LEA.HI.X.SX32 R31, R34, R18, 0x1, P1 ;  /* 0x00000012221f7211 */ /* 0x000fe200008f0eff */
[----:B------:R0:W5:Y:S01]  /*0890*/  LDG.E.U16 R20, desc[UR30][R28.64] ;  /* 0x0000001e1c147981 */ /* 0x000162000c1e1500 */
[-C--:B------:R-:W-:Y:S02]  /*08a0*/  LEA R32, P2, R36, R17.reuse, 0x1 ;  /* 0x0000001124207211 */ /* 0x080fe400078408ff */
[-C--:B------:R-:W-:Y:S01]  /*08b0*/  LEA R34, P1, R38, R17.reuse, 0x1 ;  /* 0x0000001126227211 */ /* 0x080fe200078208ff */
[----:B------:R3:W5:Y:S01]  /*08c0*/  LDG.E.U16 R23, desc[UR30][R30.64] ;  /* 0x0000001e1e177981 */ /* 0x000762000c1e1500 */
[C---:B----4-:R-:W-:Y:S02]  /*08d0*/  LEA R26, R19.reuse, R24, 0x1 ;  /* 0x00000018131a7211 */ /* 0x050fe400078e08ff */
[-C--:B------:R-:W-:Y:S02]  /*08e0*/  LEA.HI.X.SX32 R33, R36, R18.reuse, 0x1, P2 ;  /* 0x0000001224217211 */ /* 0x080fe400010f0eff */
[-C--:B------:R-:W-:Y:S01]  /*08f0*/  LEA.HI.X.SX32 R35, R38, R18.reuse, 0x1, P1 ;  /* 0x0000001226237211 */ /* 0x080fe200008f0eff */
[C---:B------:R-:W-:Y:S01]  /*0900*/  IMAD R42, R19.reuse, 0x2, R26 ;  /* 0x00000002132a7824 */ /* 0x040fe200078e021a */
[CC--:B------:R-:W-:Y:S01]  /*0910*/  LEA R36, P1, R24.reuse, R17.reuse, 0x1 ;  /* 0x0000001118247211 */ /* 0x0c0fe200078208ff */
[----:B------:R4:W5:Y:S02]  /*0920*/  LDG.E.U16 R22, desc[UR30][R32.64] ;  /* 0x0000001e20167981 */ /* 0x000964000c1e1500 */
[----:B0-----:R-:W-:Y:S01]  /*0930*/  IMAD R28, R19, 0x2, R42 ;  /* 0x00000002131c7824 */ /* 0x001fe200078e022a */
[----:B------:R-:W-:Y:S01]  /*0940*/  LEA.HI.X.SX32 R37, R24, R18, 0x1, P1 ;  /* 0x0000001218257211 */ /* 0x000fe200008f0eff */
[----:B------:R0:W5:Y:S01]  /*0950*/  LDG.E.U16 R25, desc[UR30][R34.64] ;  /* 0x0000001e22197981 */ /* 0x000162000c1e1500 */
[----:B------:R-:W-:-:S02]  /*0960*/  LEA R38, P1, R26, R17, 0x1 ;  /* 0x000000111a267211 */ /* 0x000fc400078208ff */
[-C--:B------:R-:W-:Y:S01]  /*0970*/  LEA R40, P2, R42, R17.reuse, 0x1 ;  /* 0x000000112a287211 */ /* 0x080fe200078408ff */
[----:B------:R-:W5:Y:S01]  /*0980*/  LDG.E.U16 R24, desc[UR30][R36.64] ;  /* 0x0000001e24187981 */ /* 0x000f62000c1e1500 */
[-C--:B------:R-:W-:Y:S02]  /*0990*/  LEA.HI.X.SX32 R39, R26, R18.reuse, 0x1, P1 ;  /* 0x000000121a277211 */ /* 0x080fe400008f0eff */
[----:B------:R-:W-:Y:S02]  /*09a0*/  LEA.HI.X.SX32 R41, R42, R18, 0x1, P2 ;  /* 0x000000122a297211 */ /* 0x000fe400010f0eff */
[CC--:B------:R-:W-:Y:S01]  /*09b0*/  LEA R42, P1, R28.reuse, R17.reuse, 0x1 ;  /* 0x000000111c2a7211 */ /* 0x0c0fe200078208ff */
[----:B------:R0:W5:Y:S01]  /*09c0*/  LDG.E.U16 R27, desc[UR30][R38.64] ;  /* 0x0000001e261b7981 */ /* 0x000162000c1e1500 */
[C---:B---3--:R-:W-:Y:S02]  /*09d0*/  LEA R30, R19.reuse, R28, 0x1 ;  /* 0x0000001c131e7211 */ /* 0x048fe400078e08ff */
[----:B------:R-:W-:Y:S01]  /*09e0*/  LEA.HI.X.SX32 R43, R28, R18, 0x1, P1 ;  /* 0x000000121c2b7211 */ /* 0x000fe200008f0eff */
[----:B------:R3:W5:Y:S01]  /*09f0*/  LDG.E.U16 R26, desc[UR30][R40.64] ;  /* 0x0000001e281a7981 */ /* 0x000762000c1e1500 */
[----:B----4-:R-:W-:Y:S01]  /*0a00*/  LEA R32, P1, R30, R17, 0x1 ;  /* 0x000000111e207211 */ /* 0x010fe200078208ff */
[----:B------:R-:W-:-:S02]  /*0a10*/  IMAD R28, R19, 0x2, R30 ;  /* 0x00000002131c7824 */ /* 0x000fc400078e021e */
[----:B------:R4:W5:Y:S01]  /*0a20*/  LDG.E.U16 R29, desc[UR30][R42.64] ;  /* 0x0000001e2a1d7981 */ /* 0x000962000c1e1500 */
[----:B------:R-:W-:Y:S01]  /*0a30*/  LEA.HI.X.SX32 R33, R30, R18, 0x1, P1 ;  /* 0x000000121e217211 */ /* 0x000fe200008f0eff */
[----:B------:R-:W-:Y:S01]  /*0a40*/  IMAD R30, R19, 0x2, R28 ;  /* 0x00000002131e7824 */ /* 0x000fe200078e021c */
[----:B0-----:R-:W-:-:S04]  /*0a50*/  LEA R34, P1, R28, R17, 0x1 ;  /* 0x000000111c227211 */ /* 0x001fc800078208ff */
[C---:B------:R-:W-:Y:S02]  /*0a60*/  LEA R44, R19.reuse, R30, 0x1 ;  /* 0x0000001e132c7211 */ /* 0x040fe400078e08ff */
[-C--:B------:R-:W-:Y:S02]  /*0a70*/  LEA.HI.X.SX32 R35, R28, R18.reuse, 0x1, P1 ;  /* 0x000000121c237211 */ /* 0x080fe400008f0eff */
[-C--:B------:R-:W-:Y:S01]  /*0a80*/  LEA R38, P1, R44, R17.reuse, 0x1 ;  /* 0x000000112c267211 */ /* 0x080fe200078208ff */
[C---:B------:R-:W-:Y:S01]  /*0a90*/  IMAD R48, R19.reuse, 0x2, R44 ;  /* 0x0000000213307824 */ /* 0x040fe200078e022c */
[-C--:B------:R-:W-:Y:S01]  /*0aa0*/  LEA R36, P2, R30, R17.reuse, 0x1 ;  /* 0x000000111e247211 */ /* 0x080fe200078408ff */
[----:B------:R0:W5:Y:S01]  /*0ab0*/  LDG.E.U16 R31, desc[UR30][R34.64] ;  /* 0x0000001e221f7981 */ /* 0x000162000c1e1500 */
[-C--:B------:R-:W-:Y:S01]  /*0ac0*/  LEA.HI.X.SX32 R39, R44, R18.reuse, 0x1, P1 ;  /* 0x000000122c277211 */ /* 0x080fe200008f0eff */
[----:B------:R-:W-:Y:S01]  /*0ad0*/  IMAD R50, R19, 0x2, R48 ;  /* 0x0000000213327824 */ /* 0x000fe200078e0230 */
[C---:B---3--:R-:W-:Y:S01]  /*0ae0*/  LEA R40, P1, R48.reuse, R17, 0x1 ;  /* 0x0000001130287211 */ /* 0x048fe200078208ff */
[----:B------:R-:W5:Y:S03]  /*0af0*/  LDG.E.U16 R28, desc[UR30][R32.64] ;  /* 0x0000001e201c7981 */ /* 0x000f66000c1e1500 */
[----:B------:R-:W-:-:S02]  /*0b00*/  LEA.HI.X.SX32 R41, R48, R18, 0x1, P1 ;  /* 0x0000001230297211 */ /* 0x000fc400008f0eff */
[C---:B------:R-:W-:Y:S02]  /*0b10*/  LEA R48, R19.reuse, R50, 0x1 ;  /* 0x0000003213307211 */ /* 0x040fe400078e08ff */
[-C--:B------:R-:W-:Y:S02]  /*0b20*/  LEA.HI.X.SX32 R37, R30, R18.reuse, 0x1, P2 ;  /* 0x000000121e257211 */ /* 0x080fe400010f0eff */
[-C--:B------:R-:W-:Y:S01]  /*0b30*/  LEA R44, P2, R48, R17.reuse, 0x1 ;  /* 0x00000011302c7211 */ /* 0x080fe200078408ff */
[C---:B------:R-:W-:Y:S01]  /*0b40*/  IMAD R52, R19.reuse, 0x2, R48 ;  /* 0x0000000213347824 */ /* 0x040fe200078e0230 */
[-C--:B----4-:R-:W-:Y:S01]  /*0b50*/  LEA R42, P1, R50, R17.reuse, 0x1 ;  /* 0x00000011322a7211 */ /* 0x090fe200078208ff */
[----:B------:R3:W5:Y:S01]  /*0b60*/  LDG.E.U16 R30, desc[UR30][R36.64] ;  /* 0x0000001e241e7981 */ /* 0x000762000c1e1500 */
[-C--:B------:R-:W-:Y:S01]  /*0b70*/  LEA.HI.X.SX32 R45, R48, R18.reuse, 0x1, P2 ;  /* 0x00000012302d7211 */ /* 0x080fe200010f0eff */
[----:B------:R-:W-:Y:S01]  /*0b80*/  IMAD R48, R19, 0x2, R52 ;  /* 0x0000000213307824 */ /* 0x000fe200078e0234 */
[----:B------:R-:W-:Y:S01]  /*0b90*/  LEA.HI.X.SX32 R43, R50, R18, 0x1, P1 ;  /* 0x00000012322b7211 */ /* 0x000fe200008f0eff */
[----:B------:R4:W5:Y:S01]  /*0ba0*/  LDG.E.U16 R33, desc[UR30][R38.64] ;  /* 0x0000001e26217981 */ /* 0x000962000c1e1500 */
[----:B0-----:R-:W-:-:S02]  /*0bb0*/  LEA R34, P1, R52, R17, 0x1 ;  /* 0x0000001134227211 */ /* 0x001fc400078208ff */
[C---:B------:R-:W-:Y:S01]  /*0bc0*/  LEA R50, R19.reuse, R48, 0x1 ;  /* 0x0000003013327211 */ /* 0x040fe200078e08ff */
[----:B------:R0:W5:Y:S01]  /*0bd0*/  LDG.E.U16 R32, desc[UR30][R40.64] ;  /* 0x0000001e28207981 */ /* 0x000162000c1e1500 */
[-C--:B------:R-:W-:Y:S02]  /*0be0*/  LEA.HI.X.SX32 R35, R52, R18.reuse, 0x1, P1 ;  /* 0x0000001234237211 */ /* 0x080fe400008f0eff */
[-C--:B---3--:R-:W-:Y:S01]  /*0bf0*/  LEA R36, P1, R48, R17.reuse, 0x1 ;  /* 0x0000001130247211 */ /* 0x088fe200078208ff */
[----:B------:R-:W-:Y:S01]  /*0c00*/  IMAD R19, R19, 0x2, R50 ;  /* 0x0000000213137824 */ /* 0x000fe200078e0232 */
[----:B------:R3:W5:Y:S01]  /*0c10*/  LDG.E.U16 R43, desc[UR30][R42.64] ;  /* 0x0000001e2a2b7981 */ /* 0x000762000c1e1500 */
[-C--:B----4-:R-:W-:Y:S02]  /*0c20*/  LEA R38, P2, R50, R17.reuse, 0x1 ;  /* 0x0000001132267211 */ /* 0x090fe400078408ff */
[-C--:B------:R-:W-:Y:S01]  /*0c30*/  LEA.HI.X.SX32 R37, R48, R18.reuse, 0x1, P1 ;  /* 0x0000001230257211 */ /* 0x080fe200008f0eff */
[----:B------:R4:W5:Y:S01]  /*0c40*/  LDG.E.U16 R35, desc[UR30][R34.64] ;  /* 0x0000001e22237981 */ /* 0x000962000c1e1500 */
[C---:B0-----:R-:W-:Y:S01]  /*0c50*/  LEA R40, P1, R19.reuse, R17, 0x1 ;  /* 0x0000001113287211 */ /* 0x041fe200078208ff */
[----:B------:R-:W0:Y:S01]  /*0c60*/  LDC.64 R48, c[0x0][0x388] ;  /* 0x0000e200ff307b82 */ /* 0x000e220000000a00 */
[-C--:B------:R-:W-:Y:S01]  /*0c70*/  LEA.HI.X.SX32 R39, R50, R18.reuse, 0x1, P2 ;  /* 0x0000001232277211 */ /* 0x080fe200010f0eff */
[----:B-1----:R-:W-:Y:S01]  /*0c80*/  IMAD R60, R60, UR9, RZ ;  /* 0x000000093c3c7c24 */ /* 0x002fe2000f8e02ff */
[----:B------:R-:W-:Y:S01]  /*0c90*/  LEA.HI.X.SX32 R41, R19, R18, 0x1, P1 ;  /* 0x0000001213297211 */ /* 0x000fe200008f0eff */
[----:B------:R-:W-:Y:S01]  /*0ca0*/  IMAD R18, R14, R61, RZ ;  /* 0x0000003d0e127224 */ /* 0x000fe200078e02ff */
[----:B------:R1:W5:Y:S03]  /*0cb0*/  LDG.E.U16 R50, desc[UR30][R36.64] ;  /* 0x0000001e24327981 */ /* 0x000366000c1e1500 */
[C---:B---3--:R-:W-:Y:S01]  /*0cc0*/  IMAD R42, R61.reuse, 0x2, R18 ;  /* 0x000000023d2a7824 */ /* 0x048fe200078e0212 */
[----:B------:R-:W-:Y:S01]  /*0cd0*/  SHF.R.U32.HI R14, RZ, 0x5, R0 ;  /* 0x00000005ff0e7819 */ /* 0x000fe20000011600 */
[----:B------:R3:W5:Y:S03]  /*0ce0*/  LDG.E.U16 R54, desc[UR30][R40.64] ;  /* 0x0000001e28367981 */ /* 0x000766000c1e1500 */
[----:B----4-:R-:W-:Y:S01]  /*0cf0*/  LEA R34, R61, R42, 0x1 ;  /* 0x0000002a3d227211 */ /* 0x010fe200078e08ff */
[----:B------:R4:W5:Y:S01]  /*0d00*/  LDG.E.U16 R39, desc[UR30][R38.64] ;  /* 0x0000001e26277981 */ /* 0x000962000c1e1500 */
[----:B------:R-:W-:-:S03]  /*0d10*/  R2UR UR20, R14 ;  /* 0x000000000e1472ca */ /* 0x000fc600000e0000 */
[----:B-1----:R-:W-:Y:S01]  /*0d20*/  IMAD R36, R61, 0x2, R34 ;  /* 0x000000023d247824 */ /* 0x002fe200078e0222 */
[----:B------:R1:W5:Y:S01]  /*0d30*/  LDG.E.U16 R52, desc[UR30][R44.64] ;  /* 0x0000001e2c347981 */ /* 0x000362000c1e1500 */
[----:B------:R-:W-:Y:S02]  /*0d40*/  IMAD R14, R13, UR4, RZ ;  /* 0x000000040d0e7c24 */ /* 0x000fe4000f8e02ff */
[C---:B---3--:R-:W-:Y:S01]  /*0d50*/  IMAD R40, R61.reuse, 0x2, R36 ;  /* 0x000000023d287824 */ /* 0x048fe200078e0224 */
[----:B------:R-:W-:Y:S01]  /*0d60*/  SHF.R.S32.HI R19, RZ, 0x6, R0 ;  /* 0x00000006ff137819 */ /* 0x000fe20000011400 */
[----:B------:R-:W-:Y:S01]  /*0d70*/  IMAD.SHL.U32 R17, R14, 0x2, RZ ;  /* 0x000000020e117824 */ /* 0x000fe200078e00ff */
[----:B----4-:R-:W-:Y:S01]  /*0d80*/  LOP3.LUT R38, R0, 0x3f, RZ, 0xc0, !PT ;  /* 0x0000003f00267812 */ /* 0x010fe200078ec0ff */
[----:B------:R-:W-:Y:S01]  /*0d90*/  IMAD.SHL.U32 R13, R60, 0x2, RZ ;  /* 0x000000023c0d7824 */ /* 0x000fe200078e00ff */
[----:B-1----:R-:W-:Y:S01]  /*0da0*/  LEA R44, R61, R40, 0x1 ;  /* 0x000000283d2c7211 */ /* 0x002fe200078e08ff */
[----:B------:R-:W-:Y:S01]  /*0db0*/  IMAD.HI R14, R14, 0x2, RZ ;  /* 0x000000020e0e7827 */ /* 0x000fe200078e02ff */
[----:B------:R-:W-:-:S02]  /*0dc0*/  SGXT R19, R19, 0x1 ;  /* 0x000000011313781a */ /* 0x000fc40000000200 */
[----:B------:R-:W-:Y:S01]  /*0dd0*/  SHF.L.U32 R38, R38, 0x1, RZ ;  /* 0x0000000126267819 */ /* 0x000fe200000006ff */
[----:B------:R-:W-:Y:S01]  /*0de0*/  IMAD.HI R60, R60, 0x2, RZ ;  /* 0x000000023c3c7827 */ /* 0x000fe200078e02ff */
[----:B0-----:R-:W-:-:S03]  /*0df0*/  IADD3 R17, P1, P2, R17, R48, R13 ;  /* 0x0000003011117210 */ /* 0x001fc60007a3e00d */
[C---:B------:R-:W-:Y:S01]  /*0e00*/  IMAD R48, R61.reuse, 0x2, R44 ;  /* 0x000000023d307824 */ /* 0x040fe200078e022c */
[----:B------:R-:W-:Y:S02]  /*0e10*/  LOP3.LUT R38, R38, 0x90, R19, 0x78, !PT ;  /* 0x0000009026267812 */ /* 0x000fe400078e7813 */
[----:B------:R-:W-:Y:S01]  /*0e20*/  IADD3.X R19, PT, PT, R14, R49, R60, P1, P2 ;  /* 0x000000310e137210 */ /* 0x000fe20000fe443c */
[C---:B------:R-:W-:Y:S01]  /*0e30*/  IMAD R14, R61.reuse, 0x2, R48 ;  /* 0x000000023d0e7824 */ /* 0x040fe200078e0230 */
[----:B--2---:R-:W-:Y:S02]  /*0e40*/  R2UR UR13, R46 ;  /* 0x000000002e0d72ca */ /* 0x004fe400000e0000 */
[C---:B------:R-:W-:Y:S02]  /*0e50*/  LEA R110, P1, R18.reuse, R17, 0x1 ;  /* 0x00000011126e7211 */ /* 0x040fe400078208ff */
[----:B------:R-:W-:Y:S02]  /*0e60*/  LEA R46, R61, R14, 0x1 ;  /* 0x0000000e3d2e7211 */ /* 0x000fe400078e08ff */
[----:B------:R-:W-:-:S02]  /*0e70*/  LEA.HI.X.SX32 R111, R18, R19, 0x1, P1 ;  /* 0x00000013126f7211 */ /* 0x000fc400008f0eff */
[-C--:B------:R-:W-:Y:S01]  /*0e80*/  LEA R106, P3, R34, R17.reuse, 0x1 ;  /* 0x00000011226a7211 */ /* 0x080fe200078608ff */
[C---:B------:R-:W-:Y:S01]  /*0e90*/  IMAD R18, R61.reuse, 0x2, R46 ;  /* 0x000000023d127824 */ /* 0x040fe200078e022e */
[----:B------:R-:W-:Y:S02]  /*0ea0*/  LEA R108, P2, R42, R17, 0x1 ;  /* 0x000000112a6c7211 */ /* 0x000fe400078408ff */
[----:B------:R-:W-:Y:S02]  /*0eb0*/  LEA.HI.X.SX32 R107, R34, R19, 0x1, P3 ;  /* 0x00000013226b7211 */ /* 0x000fe400018f0eff */
[----:B------:R-:W-:Y:S02]  /*0ec0*/  LEA R104, P1, R36, R17, 0x1 ;  /* 0x0000001124687211 */ /* 0x000fe400078208ff */
[----:B------:R-:W-:Y:S02]  /*0ed0*/  LEA R34, R61, R18, 0x1 ;  /* 0x000000123d227211 */ /* 0x000fe400078e08ff */
[----:B------:R-:W-:-:S02]  /*0ee0*/  LEA.HI.X.SX32 R109, R42, R19, 0x1, P2 ;  /* 0x000000132a6d7211 */ /* 0x000fc400010f0eff */
[----:B------:R-:W-:Y:S01]  /*0ef0*/  LEA.HI.X.SX32 R105, R36, R19, 0x1, P1 ;  /* 0x0000001324697211 */ /* 0x000fe200008f0eff */
[----:B------:R-:W-:Y:S01]  /*0f00*/  IMAD R36, R61, 0x2, R34 ;  /* 0x000000023d247824 */ /* 0x000fe200078e0222 */
[----:B------:R-:W-:-:S04]  /*0f10*/  LEA R102, P2, R40, R17, 0x1 ;  /* 0x0000001128667211 */ /* 0x000fc800078408ff */
[----:B------:R-:W-:Y:S02]  /*0f20*/  LEA.HI.X.SX32 R103, R40, R19, 0x1, P2 ;  /* 0x0000001328677211 */ /* 0x000fe400010f0eff */
[C---:B------:R-:W-:Y:S02]  /*0f30*/  LEA R94, P2, R14.reuse, R17, 0x1 ;  /* 0x000000110e5e7211 */ /* 0x040fe400078408ff */
[C---:B------:R-:W-:Y:S02]  /*0f40*/  LEA R40, R61.reuse, R36, 0x1 ;  /* 0x000000243d287211 */ /* 0x040fe400078e08ff */
[----:B------:R-:W-:Y:S02]  /*0f50*/  LEA.HI.X.SX32 R95, R14, R19, 0x1, P2 ;  /* 0x000000130e5f7211 */ /* 0x000fe400010f0eff */
[-C--:B------:R-:W-:Y:S01]  /*0f60*/  LEA R98, P3, R44, R17.reuse, 0x1 ;  /* 0x000000112c627211 */ /* 0x080fe200078608ff */
[----:B------:R-:W-:Y:S01]  /*0f70*/  IMAD R14, R61, 0x2, R40 ;  /* 0x000000023d0e7824 */ /* 0x000fe200078e0228 */
[----:B------:R-:W-:-:S02]  /*0f80*/  LEA R96, P1, R48, R17, 0x1 ;  /* 0x0000001130607211 */ /* 0x000fc400078208ff */
[----:B------:R-:W-:Y:S02]  /*0f90*/  LEA.HI.X.SX32 R99, R44, R19, 0x1, P3 ;  /* 0x000000132c637211 */ /* 0x000fe400018f0eff */
[----:B------:R-:W-:Y:S02]  /*0fa0*/  LEA R92, P3, R46, R17, 0x1 ;  /* 0x000000112e5c7211 */ /* 0x000fe400078608ff */
[C---:B------:R-:W-:Y:S02]  /*0fb0*/  LEA R42, R61.reuse, R14, 0x1 ;  /* 0x0000000e3d2a7211 */ /* 0x040fe400078e08ff */
[-C--:B------:R-:W-:Y:S02]  /*0fc0*/  LEA.HI.X.SX32 R97, R48, R19.reuse, 0x1, P1 ;  /* 0x0000001330617211 */ /* 0x080fe400008f0eff */
[----:B------:R-:W-:Y:S01]  /*0fd0*/  LEA.HI.X.SX32 R93, R46, R19, 0x1, P3 ;  /* 0x000000132e5d7211 */ /* 0x000fe200018f0eff */
[----:B------:R-:W-:Y:S01]  /*0fe0*/  IMAD R13, R61, 0x2, R42 ;  /* 0x000000023d0d7824 */ /* 0x000fe200078e022a */
[----:B------:R-:W-:-:S02]  /*0ff0*/  LEA R90, P1, R18, R17, 0x1 ;  /* 0x00000011125a7211 */ /* 0x000fc400078208ff */
[-C--:B------:R-:W-:Y:S02]  /*1000*/  LEA R88, P2, R34, R17.reuse, 0x1 ;  /* 0x0000001122587211 */ /* 0x080fe400078408ff */
[----:B------:R-:W-:Y:S02]  /*1010*/  LEA R86, P3, R36, R17, 0x1 ;  /* 0x0000001124567211 */ /* 0x000fe400078608ff */
[-C--:B------:R-:W-:Y:S02]  /*1020*/  LEA.HI.X.SX32 R91, R18, R19.reuse, 0x1, P1 ;  /* 0x00000013125b7211 */ /* 0x080fe400008f0eff */
[-C--:B------:R-:W-:Y:S02]  /*1030*/  LEA.HI.X.SX32 R89, R34, R19.reuse, 0x1, P2 ;  /* 0x0000001322597211 */ /* 0x080fe400010f0eff */
[----:B------:R-:W-:Y:S02]  /*1040*/  LEA.HI.X.SX32 R87, R36, R19, 0x1, P3 ;  /* 0x0000001324577211 */ /* 0x000fe400018f0eff */
[----:B------:R-:W-:-:S02]  /*1050*/  LEA R82, P1, R40, R17, 0x1 ;  /* 0x0000001128527211 */ /* 0x000fc400078208ff */
[-C--:B------:R-:W-:Y:S02]  /*1060*/  LEA R80, P2, R14, R17.reuse, 0x1 ;  /* 0x000000110e507211 */ /* 0x080fe400078408ff */
[-C--:B------:R-:W-:Y:S02]  /*1070*/  LEA R78, P3, R42, R17.reuse, 0x1 ;  /* 0x000000112a4e7211 */ /* 0x080fe400078608ff */
[----:B------:R-:W-:Y:S02]  /*1080*/  LEA R76, P4, R13, R17, 0x1 ;  /* 0x000000110d4c7211 */ /* 0x000fe400078808ff */
[-C--:B------:R-:W-:Y:S02]  /*1090*/  LEA.HI.X.SX32 R83, R40, R19.reuse, 0x1, P1 ;  /* 0x0000001328537211 */ /* 0x080fe400008f0eff */
[-C--:B------:R-:W-:Y:S02]  /*10a0*/  LEA.HI.X.SX32 R81, R14, R19.reuse, 0x1, P2 ;  /* 0x000000130e517211 */ /* 0x080fe400010f0eff */
[----:B------:R-:W-:-:S02]  /*10b0*/  LEA.HI.X.SX32 R79, R42, R19, 0x1, P3 ;  /* 0x000000132a4f7211 */ /* 0x000fc400018f0eff */
[----:B------:R-:W-:Y:S01]  /*10c0*/  LEA.HI.X.SX32 R77, R13, R19, 0x1, P4 ;  /* 0x000000130d4d7211 */ /* 0x000fe200020f0eff */
[----:B------:R-:W-:Y:S06]  /*10d0*/  @P0 BRA `(.L_x_5) ;  /* 0x0000000000180947 */ /* 0x000fec0003800000 */
[----:B------:R-:W-:Y:S01]  /*10e0*/  ELECT P1, URZ, PT ;  /* 0x0000000000ff782f */ /* 0x000fe20003820000 */
[----:B------:R-:W-:Y:S01]  /*10f0*/  HFMA2 R13, -RZ, RZ, 0, 5.9604644775390625e-08 ;  /* 0x00000001ff0d7431 */ /* 0x000fe200000001ff */
[----:B------:R-:W-:Y:S01]  /*1100*/  UMOV UR4, 0x40 ;  /* 0x0000004000047882 */ /* 0x000fe20000000000 */
[----:B------:R-:W-:Y:S01]  /*1110*/  UVIRTCOUNT.DEALLOC.SMPOOL 0x80 ;  /* 0x000000800000784c */ /* 0x000fe20000000000 */
[----:B------:R-:W-:-:S09]  /*1120*/  ULEA UR4, UR6, UR4, 0x18 ;  /* 0x0000000406047291 */ /* 0x000fd2000f8ec0ff */
[----:B------:R0:W-:Y:S03]  /*1130*/  @P1 STS.U8 [UR4], R13 ;  /* 0x0000000dff001988 */ /* 0x0001e60008000004 */
.L_x_5:
[----:B------:R-:W-:Y:S01]  /*1140*/  USHF.L.U32 UR4, UR20, 0x15, URZ ;  /* 0x0000001514047899 */ /* 0x000fe200080006ff */
[C---:B------:R-:W-:Y:S01]  /*1150*/  LOP3.LUT R37, R38.reuse, 0x20, RZ, 0x3c, !PT ;  /* 0x0000002026257812 */ /* 0x040fe200078e3cff */
[----:B-----5:R1:W-:Y:S01]  /*1160*/  STS.U16 [R38+UR12], R3 ;  /* 0x0000000326007988 */ /* 0x0203e2000800040c */
[----:B------:R-:W-:Y:S01]  /*1170*/  LOP3.LUT R36, R38, 0x40, RZ, 0x3c, !PT ;  /* 0x0000004026247812 */ /* 0x000fe200078e3cff */
[----:B------:R-:W-:Y:S01]  /*1180*/  ULOP3.LUT UR4, UR4, 0x600000, URZ, 0xc0, !UPT ;  /* 0x0060000004047892 */ /* 0x000fe2000f8ec0ff */
[----:B------:R-:W-:Y:S01]  /*1190*/  LOP3.LUT P1, RZ, R0, 0x7f, RZ, 0xc0, !PT ;  /* 0x0000007f00ff7812 */ /* 0x000fe2000782c0ff */
[----:B------:R-:W-:Y:S01]  /*11a0*/  STS.U16 [R38+UR12+0x400], R7 ;  /* 0x0004000726007988 */ /* 0x000fe2000800040c */
[----:B------:R-:W-:Y:S01]  /*11b0*/  UMOV UR6, 0x1 ;  /* 0x0000000100067882 */ /* 0x000fe20000000000 */
[----:B------:R-:W-:Y:S01]  /*11c0*/  UIADD3 UR14, UPT, UPT, UR13, UR4, URZ ;  /* 0x000000040d0e7290 */ /* 0x000fe2000fffe0ff */
[----:B0-----:R-:W-:Y:S01]  /*11d0*/  PRMT R13, RZ, 0x7610, R13 ;  /* 0x00007610ff0d7816 */ /* 0x001fe2000000000d */
[----:B------:R-:W-:Y:S01]  /*11e0*/  STS.U16 [R38+UR12+0x800], R11 ;  /* 0x0008000b26007988 */ /* 0x000fe2000800040c */
[----:B------:R-:W-:Y:S01]  /*11f0*/  UIADD3 UR15, UPT, UPT, UR12, 0x5000, URZ ;  /* 0x000050000c0f7890 */ /* 0x000fe2000fffe0ff */
[----:B-1----:R-:W-:Y:S01]  /*1200*/  LOP3.LUT R3, R38, 0x60, RZ, 0x3c, !PT ;  /* 0x0000006026037812 */ /* 0x002fe200078e3cff */
[----:B------:R-:W0:Y:S01]  /*1210*/  LDCU UR22, c[0x0][0x3f0] ;  /* 0x00007e00ff1677ac */ /* 0x000e220008000800 */
[----:B------:R1:W-:Y:S01]  /*1220*/  STS.U16 [R38+UR12+0xc00], R21 ;  /* 0x000c001526007988 */ /* 0x0003e2000800040c */
[----:B------:R-:W-:Y:S01]  /*1230*/  PRMT R17, RZ, 0x7610, R17 ;  /* 0x00007610ff117816 */ /* 0x000fe20000000011 */
[----:B------:R-:W2:Y:S01]  /*1240*/  LDC.64 R40, c[0x0][0x390] ;  /* 0x0000e400ff287b82 */ /* 0x000ea20000000a00 */
[----:B------:R-:W-:Y:S01]  /*1250*/  PRMT R19, RZ, 0x7610, R19 ;  /* 0x00007610ff137816 */ /* 0x000fe20000000013 */
[----:B------:R-:W-:Y:S01]  /*1260*/  STS.U16 [R38+UR12+0x1000], R25 ;  /* 0x0010001926007988 */ /* 0x000fe2000800040c */
[----:B------:R-:W-:Y:S01]  /*1270*/  VOTEU.ALL UP0, P1 ;  /* 0x0000000000ff7886 */ /* 0x000fe20000800000 */
[----:B------:R-:W-:Y:S01]  /*1280*/  VOTEU.ALL UP1, P1 ;  /* 0x0000000000ff7886 */ /* 0x000fe20000820000 */
[----:B------:R-:W-:Y:S01]  /*1290*/  PRMT R14, RZ, 0x7610, R14 ;  /* 0x00007610ff0e7816 */ /* 0x000fe2000000000e */
[----:B------:R-:W-:Y:S01]  /*12a0*/  STS.U16 [R38+UR12+0x1400], R29 ;  /* 0x0014001d26007988 */ /* 0x000fe2000800040c */
[----:B------:R-:W-:Y:S01]  /*12b0*/  PRMT R18, RZ, 0x7610, R18 ;  /* 0x00007610ff127816 */ /* 0x000fe20000000012 */
[----:B------:R-:W3:Y:S01]  /*12c0*/  LDCU.64 UR10, c[0x0][0x3d0] ;  /* 0x00007a00ff0a77ac */ /* 0x000ee20008000a00 */
[----:B------:R-:W-:-:S04]  /*12d0*/  @!UP0 UIADD3 UR4, UPT, UPT, -UR6, 0x100000, URZ ;  /* 0x0010000006048890 */ /* 0x000fc8000fffe1ff */
[----:B------:R-:W-:Y:S02]  /*12e0*/  @!UP0 USHF.L.U32 UR5, UR4, 0xb, URZ ;  /* 0x0000000b04058899 */ /* 0x000fe400080006ff */
[----:B------:R-:W-:Y:S01]  /*12f0*/  @!UP0 USHF.L.U32 UR4, UR4, 0x1, URZ ;  /* 0x0000000104048899 */ /* 0x000fe200080006ff */
[----:B------:R4:W-:Y:S01]  /*1300*/  STS.U16 [R38+UR12+0x1800], R33 ;  /* 0x0018002126007988 */ /* 0x0009e2000800040c */
[----:B-1----:R-:W-:-:S03]  /*1310*/  PRMT R21, RZ, 0x7610, R21 ;  /* 0x00007610ff157816 */ /* 0x002fc60000000015 */
[----:B------:R-:W-:Y:S01]  /*1320*/  STS.U16 [R38+UR12+0x1c00], R35 ;  /* 0x001c002326007988 */ /* 0x000fe2000800040c */
[----:B0-----:R-:W-:-:S03]  /*1330*/  ISETP.LT.AND P2, PT, RZ, UR22, PT ;  /* 0x00000016ff007c0c */ /* 0x001fc6000bf41270 */
[----:B------:R-:W-:Y:S01]  /*1340*/  STS.U16 [R37+UR12+0x100], R4 ;  /* 0x0001000425007988 */ /* 0x000fe2000800040c */
[----:B----4-:R-:W-:-:S03]  /*1350*/  PRMT R33, RZ, 0x7610, R33 ;  /* 0x00007610ff217816 */ /* 0x010fc60000000021 */
[----:B------:R-:W-:Y:S04]  /*1360*/  STS.U16 [R37+UR12+0x500], R8 ;  /* 0x0005000825007988 */ /* 0x000fe8000800040c */
[----:B------:R0:W-:Y:S04]  /*1370*/  STS.U16 [R37+UR12+0x900], R12 ;  /* 0x0009000c25007988 */ /* 0x0001e8000800040c */
[----:B------:R1:W-:Y:S04]  /*1380*/  STS.U16 [R37+UR12+0xd00], R20 ;  /* 0x000d001425007988 */ /* 0x0003e8000800040c */
[----:B------:R4:W-:Y:S01]  /*1390*/  STS.U16 [R37+UR12+0x1100], R24 ;  /* 0x0011001825007988 */ /* 0x0009e2000800040c */
[----:B0-----:R-:W-:-:S03]  /*13a0*/  PRMT R12, RZ, 0x7610, R12 ;  /* 0x00007610ff0c7816 */ /* 0x001fc6000000000c */
[----:B------:R-:W-:Y:S01]  /*13b0*/  STS.U16 [R37+UR12+0x1500], R28 ;  /* 0x0015001c25007988 */ /* 0x000fe2000800040c */
[----:B-1----:R-:W-:-:S03]  /*13c0*/  PRMT R20, RZ, 0x7610, R20 ;  /* 0x00007610ff147816 */ /* 0x002fc60000000014 */
[----:B------:R-:W-:Y:S01]  /*13d0*/  STS.U16 [R37+UR12+0x1900], R32 ;  /* 0x0019002025007988 */ /* 0x000fe2000800040c */
[----:B----4-:R-:W-:-:S03]  /*13e0*/  PRMT R24, RZ, 0x7610, R24 ;  /* 0x00007610ff187816 */ /* 0x010fc60000000018 */
[----:B------:R-:W-:Y:S04]  /*13f0*/  STS.U16 [R37+UR12+0x1d00], R50 ;  /* 0x001d003225007988 */ /* 0x000fe8000800040c */
[----:B------:R-:W-:Y:S04]  /*1400*/  STS.U16 [R36+UR12+0x200], R5 ;  /* 0x0002000524007988 */ /* 0x000fe8000800040c */
[----:B------:R-:W-:Y:S04]  /*1410*/  STS.U16 [R36+UR12+0x600], R9 ;  /* 0x0006000924007988 */ /* 0x000fe8000800040c */
[----:B------:R0:W-:Y:S04]  /*1420*/  STS.U16 [R36+UR12+0xa00], R15 ;  /* 0x000a000f24007988 */ /* 0x0001e8000800040c */
[----:B------:R1:W-:Y:S04]  /*1430*/  STS.U16 [R36+UR12+0xe00], R23 ;  /* 0x000e001724007988 */ /* 0x0003e8000800040c */
[----:B------:R4:W-:Y:S01]  /*1440*/  STS.U16 [R36+UR12+0x1200], R27 ;  /* 0x0012001b24007988 */ /* 0x0009e2000800040c */
[----:B0-----:R-:W-:-:S03]  /*1450*/  PRMT R15, RZ, 0x7610, R15 ;  /* 0x00007610ff0f7816 */ /* 0x001fc6000000000f */
[----:B------:R0:W-:Y:S01]  /*1460*/  STS.U16 [R36+UR12+0x1600], R31 ;  /* 0x0016001f24007988 */ /* 0x0001e2000800040c */
[----:B-1----:R-:W-:-:S03]  /*1470*/  PRMT R23, RZ, 0x7610, R23 ;  /* 0x00007610ff177816 */ /* 0x002fc60000000017 */
[----:B------:R-:W-:Y:S01]  /*1480*/  STS.U16 [R36+UR12+0x1a00], R43 ;  /* 0x001a002b24007988 */ /* 0x000fe2000800040c */
[----:B----4-:R-:W1:Y:S03]  /*1490*/  LDC R27, c[0x0][0x3d8] ;  /* 0x0000f600ff1b7b82 */ /* 0x010e660000000800 */
[----:B------:R-:W-:Y:S01]  /*14a0*/  STS.U16 [R36+UR12+0x1e00], R39 ;  /* 0x001e002724007988 */ /* 0x000fe2000800040c */
[----:B0-----:R-:W-:-:S03]  /*14b0*/  PRMT R31, RZ, 0x7610, R31 ;  /* 0x00007610ff1f7816 */ /* 0x001fc6000000001f */
[----:B------:R-:W-:Y:S04]  /*14c0*/  STS.U16 [R3+UR12+0x300], R6 ;  /* 0x0003000603007988 */ /* 0x000fe8000800040c */
[----:B------:R-:W-:Y:S04]  /*14d0*/  STS.U16 [R3+UR12+0x700], R10 ;  /* 0x0007000a03007988 */ /* 0x000fe8000800040c */
[----:B------:R0:W-:Y:S04]  /*14e0*/  STS.U16 [R3+UR12+0xb00], R16 ;  /* 0x000b001003007988 */ /* 0x0001e8000800040c */
[----:B------:R4:W-:Y:S04]  /*14f0*/  STS.U16 [R3+UR12+0xf00], R22 ;  /* 0x000f001603007988 */ /* 0x0009e8000800040c */
[----:B------:R2:W-:Y:S01]  /*1500*/  STS.U16 [R3+UR12+0x1300], R26 ;  /* 0x0013001a03007988 */ /* 0x0005e2000800040c */
[----:B0-----:R-:W-:-:S03]  /*1510*/  PRMT R16, RZ, 0x7610, R16 ;  /* 0x00007610ff107816 */ /* 0x001fc60000000010 */
[----:B------:R-:W-:Y:S01]  /*1520*/  STS.U16 [R3+UR12+0x1700], R30 ;  /* 0x0017001e03007988 */ /* 0x000fe2000800040c */
[----:B----4-:R-:W-:-:S03]  /*1530*/  PRMT R22, RZ, 0x7610, R22 ;  /* 0x00007610ff167816 */ /* 0x010fc60000000016 */
[----:B------:R0:W-:Y:S01]  /*1540*/  STS.U16 [R3+UR12+0x1b00], R52 ;  /* 0x001b003403007988 */ /* 0x0001e2000800040c */
[----:B--2---:R-:W-:-:S03]  /*1550*/  PRMT R26, RZ, 0x7610, R26 ;  /* 0x00007610ff1a7816 */ /* 0x004fc6000000001a */
[----:B------:R2:W-:Y:S01]  /*1560*/  STS.U16 [R3+UR12+0x1f00], R54 ;  /* 0x001f003603007988 */ /* 0x0005e2000800040c */
[----:B------:R-:W-:Y:S01]  /*1570*/  STTM.16dp32bit_t0_t15.x32 tmem[UR14], RZ ;  /* 0x000000ff000079ed */ /* 0x000fe20008a8000e */
[----:B------:R-:W-:Y:S01]  /*1580*/  STTM.16dp32bit_t16_t31.x32 tmem[UR14+0x20], RZ ;  /* 0x000020ff000079ed */ /* 0x000fe20008aa000e */
[----:B------:R-:W4:Y:S02]  /*1590*/  FENCE.VIEW.ASYNC.T ;  /* 0x00000000000073c6 */ /* 0x000f240000000200 */
[----:B----4-:R-:W-:Y:S06]  /*15a0*/  BAR.SYNC.DEFER_BLOCKING 0x0 ;  /* 0x0000000000007b1d */ /* 0x010fec0000010000 */
[----:B------:R-:W4:Y:S02]  /*15b0*/  FENCE.VIEW.ASYNC.S ;  /* 0x00000000000073c6 */ /* 0x000f240000000000 */
[----:B----4-:R4:W0:Y:S02]  /*15c0*/  @!UP1 SYNCS.EXCH.64 URZ, [UR15], UR4 ;  /* 0x000000040fff95b2 */ /* 0x0108240008000100 */
[----:B0-----:R-:W-:Y:S06]  /*15d0*/  BAR.SYNC.DEFER_BLOCKING 0x0 ;  /* 0x0000000000007b1d */ /* 0x001fec0000010000 */
[----:B------:R-:W2:Y:S04]  /*15e0*/  @P2 LDG.E.U16 R13, desc[UR30][R110.64] ;  /* 0x0000001e6e0d2981 */ /* 0x000ea8000c1e1500 */
        /* <DEDUP_REMOVED lines=14> */
[----:B------:R-:W2:Y:S01]  /*16d0*/  @P2 LDG.E.U16 R26, desc[UR30][R76.64] ;  /* 0x0000001e4c1a2981 */ /* 0x000ea2000c1e1500 */
[----:B------:R-:W-:Y:S01]  /*16e0*/  SHF.R.U32.HI R4, RZ, 0x5, R0 ;  /* 0x00000005ff047819 */ /* 0x000fe20000011600 */
[----:B---3--:R-:W-:Y:S01]  /*16f0*/  UIMAD UR10, UR9, UR10, URZ ;  /* 0x0000000a090a72a4 */ /* 0x008fe2000f8e02ff */
[----:B------:R-:W-:Y:S01]  /*1700*/  PRMT R29, RZ, 0x7610, R29 ;  /* 0x00007610ff1d7816 */ /* 0x000fe2000000001d */
[----:B------:R-:W-:Y:S01]  /*1710*/  VOTEU.ALL UP1, P1 ;  /* 0x0000000000ff7886 */ /* 0x000fe20000820000 */
[----:B------:R-:W-:Y:S01]  /*1720*/  SGXT.U32 R4, R4, 0x2 ;  /* 0x000000020404781a */ /* 0x000fe20000000000 */
[----:B------:R-:W-:Y:S01]  /*1730*/  USHF.L.U32 UR7, UR10, 0x1, URZ ;  /* 0x000000010a077899 */ /* 0x000fe200080006ff */
[----:B------:R-:W-:Y:S01]  /*1740*/  PRMT R35, RZ, 0x7610, R35 ;  /* 0x00007610ff237816 */ /* 0x000fe20000000023 */
[----:B----4-:R-:W-:Y:S01]  /*1750*/  UIMAD.WIDE UR4, UR10, 0x2, URZ ;  /* 0x000000020a0478a5 */ /* 0x010fe2000f8e02ff */
[----:B------:R-:W-:Y:S01]  /*1760*/  PRMT R84, RZ, 0x7610, R84 ;  /* 0x00007610ff547816 */ /* 0x000fe20000000054 */
[----:B-1----:R-:W-:Y:S01]  /*1770*/  IMAD R6, R4, R27, RZ ;  /* 0x0000001b04067224 */ /* 0x002fe200078e02ff */
[----:B------:R-:W-:Y:S01]  /*1780*/  LOP3.LUT R4, R0, 0x1f, RZ, 0xc0, !PT ;  /* 0x0000001f00047812 */ /* 0x000fe200078ec0ff */
[----:B------:R-:W-:Y:S01]  /*1790*/  UIADD3 UR8, UPT, UPT, UR12, 0x3000, URZ ;  /* 0x000030000c087890 */ /* 0x000fe2000fffe0ff */
[----:B------:R-:W-:Y:S01]  /*17a0*/  PRMT R100, RZ, 0x7610, R100 ;  /* 0x00007610ff647816 */ /* 0x000fe20000000064 */
[----:B------:R-:W-:Y:S01]  /*17b0*/  IMAD R7, R27, 0x4, R6 ;  /* 0x000000041b077824 */ /* 0x000fe200078e0206 */
[----:B------:R-:W-:Y:S01]  /*17c0*/  UIADD3 UR16, UPT, UPT, UR13, 0x100000, URZ ;  /* 0x001000000d107890 */ /* 0x000fe2000fffe0ff */
[----:B------:R-:W-:Y:S01]  /*17d0*/  IMAD R4, R4, UR11, RZ ;  /* 0x0000000b04047c24 */ /* 0x000fe2000f8e02ff */
[----:B------:R-:W-:-:S02]  /*17e0*/  PRMT R112, RZ, 0x7610, R112 ;  /* 0x00007610ff707816 */ /* 0x000fc40000000070 */
[----:B------:R-:W-:Y:S02]  /*17f0*/  LEA R8, R27, R7, 0x2 ;  /* 0x000000071b087211 */ /* 0x000fe400078e10ff */
[C---:B------:R-:W-:Y:S01]  /*1800*/  SHF.L.U32 R5, R4.reuse, 0x1, RZ ;  /* 0x0000000104057819 */ /* 0x040fe200000006ff */
[----:B------:R-:W-:Y:S01]  /*1810*/  IMAD.HI R4, R4, 0x2, RZ ;  /* 0x0000000204047827 */ /* 0x000fe200078e02ff */
[----:B------:R-:W-:Y:S02]  /*1820*/  PRMT R114, RZ, 0x7610, R114 ;  /* 0x00007610ff727816 */ /* 0x000fe40000000072 */
[----:B------:R-:W-:Y:S01]  /*1830*/  IADD3 R40, P3, P4, R5, UR7, R40 ;  /* 0x0000000705287c10 */ /* 0x000fe2000fc7e028 */
[C---:B------:R-:W-:Y:S01]  /*1840*/  IMAD R9, R27.reuse, 0x4, R8 ;  /* 0x000000041b097824 */ /* 0x040fe200078e0208 */
[----:B------:R-:W-:Y:S02]  /*1850*/  PRMT R116, RZ, 0x7610, R116 ;  /* 0x00007610ff747816 */ /* 0x000fe40000000074 */
[----:B------:R-:W-:Y:S01]  /*1860*/  IADD3.X R25, PT, PT, R4, UR5, R41, P3, P4 ;  /* 0x0000000504197c10 */ /* 0x000fe20009fe8429 */
[----:B------:R-:W-:Y:S01]  /*1870*/  IMAD R10, R27, 0x4, R9 ;  /* 0x000000041b0a7824 */ /* 0x000fe200078e0209 */
[----:B------:R-:W-:-:S02]  /*1880*/  LEA R74, P3, R6, R40, 0x1 ;  /* 0x00000028064a7211 */ /* 0x000fc400078608ff */
[----:B------:R-:W-:Y:S02]  /*1890*/  LEA R72, P4, R7, R40, 0x1 ;  /* 0x0000002807487211 */ /* 0x000fe400078808ff */
[----:B------:R-:W-:Y:S02]  /*18a0*/  LEA R5, R27, R10, 0x2 ;  /* 0x0000000a1b057211 */ /* 0x000fe400078e10ff */
[-C--:B------:R-:W-:Y:S02]  /*18b0*/  LEA.HI.X.SX32 R75, R6, R25.reuse, 0x1, P3 ;  /* 0x00000019064b7211 */ /* 0x080fe400018f0eff */
[----:B------:R-:W-:Y:S01]  /*18c0*/  LEA.HI.X.SX32 R73, R7, R25, 0x1, P4 ;  /* 0x0000001907497211 */ /* 0x000fe200020f0eff */
[----:B------:R-:W-:Y:S01]  /*18d0*/  IMAD R4, R27, 0x4, R5 ;  /* 0x000000041b047824 */ /* 0x000fe200078e0205 */
[-C--:B------:R-:W-:Y:S02]  /*18e0*/  LEA R70, P3, R8, R40.reuse, 0x1 ;  /* 0x0000002808467211 */ /* 0x080fe400078608ff */
[----:B------:R-:W-:-:S02]  /*18f0*/  LEA R66, P4, R9, R40, 0x1 ;  /* 0x0000002809427211 */ /* 0x000fc400078808ff */
[----:B------:R-:W-:Y:S02]  /*1900*/  LEA R11, R27, R4, 0x2 ;  /* 0x000000041b0b7211 */ /* 0x000fe400078e10ff */
[-C--:B------:R-:W-:Y:S02]  /*1910*/  LEA.HI.X.SX32 R71, R8, R25.reuse, 0x1, P3 ;  /* 0x0000001908477211 */ /* 0x080fe400018f0eff */
[----:B------:R-:W-:Y:S01]  /*1920*/  LEA.HI.X.SX32 R67, R9, R25, 0x1, P4 ;  /* 0x0000001909437211 */ /* 0x000fe200020f0eff */
[----:B------:R-:W-:Y:S01]  /*1930*/  IMAD R6, R27, 0x4, R11 ;  /* 0x000000041b067824 */ /* 0x000fe200078e020b */
[-C--:B------:R-:W-:Y:S02]  /*1940*/  LEA R64, P3, R10, R40.reuse, 0x1 ;  /* 0x000000280a407211 */ /* 0x080fe400078608ff */
[----:B------:R-:W-:Y:S02]  /*1950*/  LEA R62, P4, R5, R40, 0x1 ;  /* 0x00000028053e7211 */ /* 0x000fe400078808ff */
[----:B------:R-:W-:-:S02]  /*1960*/  LEA R7, R27, R6, 0x2 ;  /* 0x000000061b077211 */ /* 0x000fc400078e10ff */
[-C--:B------:R-:W-:Y:S02]  /*1970*/  LEA.HI.X.SX32 R65, R10, R25.reuse, 0x1, P3 ;  /* 0x000000190a417211 */ /* 0x080fe400018f0eff */
[----:B------:R-:W-:Y:S01]  /*1980*/  LEA.HI.X.SX32 R63, R5, R25, 0x1, P4 ;  /* 0x00000019053f7211 */ /* 0x000fe200020f0eff */
[----:B------:R-:W-:Y:S01]  /*1990*/  IMAD R8, R27, 0x4, R7 ;  /* 0x000000041b087824 */ /* 0x000fe200078e0207 */
[----:B------:R-:W-:Y:S01]  /*19a0*/  LEA R58, P3, R4, R40, 0x1 ;  /* 0x00000028043a7211 */ /* 0x000fe200078608ff */
[----:B------:R-:W-:-:S04]  /*19b0*/  @!UP0 UIADD3 UR4, UPT, UPT, -UR6, 0x100000, URZ ;  /* 0x0010000006048890 */ /* 0x000fc8000fffe1ff */
[----:B------:R-:W-:Y:S02]  /*19c0*/  @!UP0 USHF.L.U32 UR5, UR4, 0xb, URZ ;  /* 0x0000000b04058899 */ /* 0x000fe400080006ff */
[----:B------:R-:W-:Y:S01]  /*19d0*/  @!UP0 USHF.L.U32 UR4, UR4, 0x1, URZ ;  /* 0x0000000104048899 */ /* 0x000fe200080006ff */
[----:B------:R-:W-:Y:S02]  /*19e0*/  LEA R5, R27, R8, 0x2 ;  /* 0x000000081b057211 */ /* 0x000fe400078e10ff */
[-C--:B------:R-:W-:Y:S02]  /*19f0*/  LEA.HI.X.SX32 R59, R4, R25.reuse, 0x1, P3 ;  /* 0x00000019043b7211 */ /* 0x080fe400018f0eff */
[-C--:B------:R-:W-:Y:S01]  /*1a00*/  LEA R52, P3, R7, R40.reuse, 0x1 ;  /* 0x0000002807347211 */ /* 0x080fe200078608ff */
[----:B------:R-:W-:Y:S01]  /*1a10*/  IMAD R9, R27, 0x4, R5 ;  /* 0x000000041b097824 */ /* 0x000fe200078e0205 */
[----:B--2---:R-:W-:Y:S02]  /*1a20*/  LEA R54, P5, R6, R40, 0x1 ;  /* 0x0000002806367211 */ /* 0x004fe400078a08ff */
[----:B------:R-:W-:-:S02]  /*1a30*/  LEA.HI.X.SX32 R53, R7, R25, 0x1, P3 ;  /* 0x0000001907357211 */ /* 0x000fc400018f0eff */
[-C--:B------:R-:W-:Y:S01]  /*1a40*/  LEA R46, P3, R9, R40.reuse, 0x1 ;  /* 0x00000028092e7211 */ /* 0x080fe200078608ff */
[----:B------:R0:W1:Y:S01]  /*1a50*/  @!UP1 SYNCS.EXCH.64 URZ, [UR12+0x5008], UR4 ;  /* 0x005008040cff95b2 */ /* 0x0000620008000100 */
[----:B------:R-:W-:Y:S01]  /*1a60*/  LEA R4, R27, R9, 0x2 ;  /* 0x000000091b047211 */ /* 0x000fe200078e10ff */
[----:B------:R-:W-:Y:S01]  /*1a70*/  VOTEU.ALL UP1, P1 ;  /* 0x0000000000ff7886 */ /* 0x000fe20000820000 */
[----:B------:R-:W-:Y:S02]  /*1a80*/  LEA R56, P4, R11, R40, 0x1 ;  /* 0x000000280b387211 */ /* 0x000fe400078808ff */
[-C--:B------:R-:W-:Y:S02]  /*1a90*/  LEA.HI.X.SX32 R47, R9, R25.reuse, 0x1, P3 ;  /* 0x00000019092f7211 */ /* 0x080fe400018f0eff */
[----:B------:R-:W-:Y:S01]  /*1aa0*/  LEA.HI.X.SX32 R55, R6, R25, 0x1, P5 ;  /* 0x0000001906377211 */ /* 0x000fe200028f0eff */
[----:B------:R-:W-:Y:S01]  /*1ab0*/  IMAD R6, R27, 0x4, R4 ;  /* 0x000000041b067824 */ /* 0x000fe200078e0204 */
[----:B------:R-:W-:-:S02]  /*1ac0*/  ISETP.EQ.U32.AND P3, PT, RZ, UR20, P2 ;  /* 0x00000014ff007c0c */ /* 0x000fc40009762070 */
[----:B------:R-:W-:Y:S01]  /*1ad0*/  LEA R48, P5, R5, R40, 0x1 ;  /* 0x0000002805307211 */ /* 0x000fe200078a08ff */
[----:B0-----:R-:W-:-:S04]  /*1ae0*/  @!UP0 UIADD3 UR4, UPT, UPT, -UR6, 0x100000, URZ ;  /* 0x0010000006048890 */ /* 0x001fc8000fffe1ff */
[----:B------:R-:W-:Y:S02]  /*1af0*/  @!UP0 USHF.L.U32 UR5, UR4, 0xb, URZ ;  /* 0x0000000b04058899 */ /* 0x000fe400080006ff */
[----:B------:R-:W-:Y:S01]  /*1b00*/  @!UP0 USHF.L.U32 UR4, UR4, 0x1, URZ ;  /* 0x0000000104048899 */ /* 0x000fe200080006ff */
[-C--:B------:R-:W-:Y:S02]  /*1b10*/  LEA.HI.X.SX32 R57, R11, R25.reuse, 0x1, P4 ;  /* 0x000000190b397211 */ /* 0x080fe400020f0eff */
[C---:B------:R-:W-:Y:S02]  /*1b20*/  LEA R50, P4, R8.reuse, R40, 0x1 ;  /* 0x0000002808327211 */ /* 0x040fe400078808ff */
[-C--:B------:R-:W-:Y:S02]  /*1b30*/  LEA.HI.X.SX32 R49, R5, R25.reuse, 0x1, P5 ;  /* 0x0000001905317211 */ /* 0x080fe400028f0eff */
[----:B------:R-:W-:Y:S02]  /*1b40*/  LEA R5, R27, R6, 0x2 ;  /* 0x000000061b057211 */ /* 0x000fe400078e10ff */
[----:B------:R-:W-:-:S02]  /*1b50*/  LEA.HI.X.SX32 R51, R8, R25, 0x1, P4 ;  /* 0x0000001908337211 */ /* 0x000fc400020f0eff */
[-C--:B------:R-:W-:Y:S02]  /*1b60*/  LEA R44, P4, R4, R40.reuse, 0x1 ;  /* 0x00000028042c7211 */ /* 0x080fe400078808ff */
[-C--:B------:R-:W-:Y:S02]  /*1b70*/  LEA R42, P5, R6, R40.reuse, 0x1 ;  /* 0x00000028062a7211 */ /* 0x080fe400078a08ff */
[C---:B------:R-:W-:Y:S02]  /*1b80*/  LEA R40, P6, R5.reuse, R40, 0x1 ;  /* 0x0000002805287211 */ /* 0x040fe400078c08ff */
[-C--:B------:R-:W-:Y:S02]  /*1b90*/  LEA.HI.X.SX32 R45, R4, R25.reuse, 0x1, P4 ;  /* 0x00000019042d7211 */ /* 0x080fe400020f0eff */
[-C--:B------:R-:W-:Y:S02]  /*1ba0*/  LEA.HI.X.SX32 R43, R6, R25.reuse, 0x1, P5 ;  /* 0x00000019062b7211 */ /* 0x080fe400028f0eff */
[----:B------:R-:W-:-:S02]  /*1bb0*/  LEA.HI.X.SX32 R41, R5, R25, 0x1, P6 ;  /* 0x0000001905297211 */ /* 0x000fc400030f0eff */
[----:B------:R-:W-:Y:S02]  /*1bc0*/  PRMT R25, RZ, 0x7610, R25 ;  /* 0x00007610ff197816 */ /* 0x000fe40000000019 */
[----:B------:R-:W-:Y:S01]  /*1bd0*/  PRMT R27, RZ, 0x7610, R27 ;  /* 0x00007610ff1b7816 */ /* 0x000fe2000000001b */
[----:B------:R-:W-:Y:S04]  /*1be0*/  STS.U16 [R38+UR12+0x2000], R13 ;  /* 0x0020000d26007988 */ /* 0x000fe8000800040c */
[----:B------:R-:W-:Y:S04]  /*1bf0*/  STS.U16 [R38+UR12+0x2400], R17 ;  /* 0x0024001126007988 */ /* 0x000fe8000800040c */
[----:B------:R0:W-:Y:S04]  /*1c00*/  STS.U16 [R38+UR12+0x2800], R21 ;  /* 0x0028001526007988 */ /* 0x0001e8000800040c */
[----:B------:R2:W-:Y:S04]  /*1c10*/  STS.U16 [R38+UR12+0x2c00], R23 ;  /* 0x002c001726007988 */ /* 0x0005e8000800040c */
[----:B------:R-:W-:Y:S01]  /*1c20*/  STS.U16 [R37+UR12+0x2100], R12 ;  /* 0x0021000c25007988 */ /* 0x000fe2000800040c */
[----:B0-----:R-:W-:-:S03]  /*1c30*/  PRMT R21, RZ, 0x7610, R21 ;  /* 0x00007610ff157816 */ /* 0x001fc60000000015 */
[----:B------:R-:W-:Y:S01]  /*1c40*/  STS.U16 [R37+UR12+0x2500], R16 ;  /* 0x0025001025007988 */ /* 0x000fe2000800040c */
[----:B--2---:R-:W-:-:S03]  /*1c50*/  PRMT R23, RZ, 0x7610, R23 ;  /* 0x00007610ff177816 */ /* 0x004fc60000000017 */
        /* <DEDUP_REMOVED lines=13> */
[----:B------:R2:W-:Y:S01]  /*1d30*/  STS.U16 [R3+UR12+0x2f00], R26 ;  /* 0x002f001a03007988 */ /* 0x0005e2000800040c */
[----:B-1----:R1:W-:Y:S06]  /*1d40*/  MEMBAR.ALL.CTA ;  /* 0x0000000000007992 */ /* 0x0023ec0000008000 */
[----:B-1----:R-:W-:Y:S04]  /*1d50*/  FENCE.VIEW.ASYNC.S ;  /* 0x00000000000073c6 */ /* 0x002fe80000000000 */
[----:B------:R-:W1:Y:S02]  /*1d60*/  FENCE.VIEW.ASYNC.S ;  /* 0x00000000000073c6 */ /* 0x000e640000000000 */
[----:B-1----:R2:W1:Y:S01]  /*1d70*/  @!UP1 SYNCS.EXCH.64 URZ, [UR12+0x3000], UR4 ;  /* 0x003000040cff95b2 */ /* 0x0024620008000100 */
[----:B0-----:R-:W-:Y:S01]  /*1d80*/  PRMT R22, RZ, 0x7610, R22 ;  /* 0x00007610ff167816 */ /* 0x001fe20000000016 */
[----:B-1----:R-:W-:Y:S06]  /*1d90*/  BAR.SYNC.DEFER_BLOCKING 0x0 ;  /* 0x0000000000007b1d */ /* 0x002fec0000010000 */
[----:B--2---:R-:W-:Y:S05]  /*1da0*/  @!P3 BRA `(.L_x_6) ;  /* 0x000000000084b947 */ /* 0x004fea0003800000 */
[----:B------:R-:W-:Y:S02]  /*1db0*/  UIADD3 UR4, UPT, UPT, UR12, 0x2000, URZ ;  /* 0x000020000c047890 */ /* 0x000fe4000fffe0ff */
[----:B------:R-:W-:Y:S02]  /*1dc0*/  USHF.R.U32.HI UR6, URZ, 0x4, UR12 ;  /* 0x00000004ff067899 */ /* 0x000fe4000801160c */
[----:B------:R-:W-:Y:S02]  /*1dd0*/  USHF.R.U32.HI UR4, URZ, 0x4, UR4 ;  /* 0x00000004ff047899 */ /* 0x000fe40008011604 */
[----:B------:R-:W-:Y:S02]  /*1de0*/  USGXT.U32 UR6, UR6, 0xe ;  /* 0x0000000e0606789a */ /* 0x000fe40008000000 */
[----:B------:R-:W-:Y:S02]  /*1df0*/  USGXT.U32 UR18, UR4, 0xe ;  /* 0x0000000e0412789a */ /* 0x000fe40008000000 */
[----:B------:R-:W-:-:S02]  /*1e00*/  UIADD3 UR34, UP1, UPT, UR6, 0x80, URZ ;  /* 0x0000008006227890 */ /* 0x000fc4000ff3e0ff */
[----:B------:R-:W-:Y:S01]  /*1e10*/  UIADD3 UR36, UP2, UPT, UR18, 0x2, URZ ;  /* 0x0000000212247890 */ /* 0x000fe2000ff5e0ff */
[----:B------:R-:W-:Y:S01]  /*1e20*/  UMOV UR4, URZ ;  /* 0x000000ff00047c82 */ /* 0x000fe20008000000 */
[----:B------:R-:W-:Y:S01]  /*1e30*/  UMOV UR38, 0x0 ;  /* 0x0000000000267882 */ /* 0x000fe20000000000 */
[----:B------:R-:W-:Y:S02]  /*1e40*/  UIADD3.X UR35, UPT, UPT, UR4, 0x40004040, URZ, UP1, !UPT ;  /* 0x4000404004237890 */ /* 0x000fe40008ffe4ff */
[----:B------:R-:W-:Y:S02]  /*1e50*/  UIADD3.X UR37, UPT, UPT, UR4, 0x40004040, URZ, UP2, !UPT ;  /* 0x4000404004257890 */ /* 0x000fe400097fe4ff */
[----:B------:R-:W-:Y:S02]  /*1e60*/  UIADD3.64 UR24, UPT, UPT, UR34, 0x80, URZ ;  /* 0x0000008022187897 */ /* 0x000fe4000fffe0ff */
[----:B------:R-:W-:Y:S02]  /*1e70*/  UIADD3.64 UR26, UPT, UPT, UR36, 0x2, URZ ;  /* 0x00000002241a7897 */ /* 0x000fe4000fffe0ff */
[----:B------:R-:W-:-:S02]  /*1e80*/  UIADD3.64 UR28, UPT, UPT, UR34, 0x100, URZ ;  /* 0x00000100221c7897 */ /* 0x000fc4000fffe0ff */
[----:B------:R-:W-:Y:S01]  /*1e90*/  UIADD3.64 UR32, UPT, UPT, UR36, 0x4, URZ ;  /* 0x0000000424207897 */ /* 0x000fe2000fffe0ff */
[----:B------:R-:W-:Y:S01]  /*1ea0*/  UMOV UR39, 0x4088010 ;  /* 0x0408801000277882 */ /* 0x000fe20000000000 */
[----:B------:R-:W-:Y:S01]  /*1eb0*/  UMOV UR7, 0x40004040 ;  /* 0x4000404000077882 */ /* 0x000fe20000000000 */
[----:B------:R-:W-:Y:S01]  /*1ec0*/  UMOV UR19, 0x40004040 ;  /* 0x4000404000137882 */ /* 0x000fe20000000000 */
[----:B------:R-:W-:Y:S01]  /*1ed0*/  UMOV UR40, 0x0 ;  /* 0x0000000000287882 */ /* 0x000fe20000000000 */
[----:B------:R-:W-:Y:S01]  /*1ee0*/  UMOV UR41, 0x4088010 ;  /* 0x0408801000297882 */ /* 0x000fe20000000000 */
[----:B------:R-:W-:Y:S01]  /*1ef0*/  UMOV UR42, 0x0 ;  /* 0x00000000002a7882 */ /* 0x000fe20000000000 */
[----:B------:R-:W-:Y:S01]  /*1f00*/  UMOV UR43, 0x4088010 ;  /* 0x04088010002b7882 */ /* 0x000fe20000000000 */
[----:B------:R-:W-:Y:S01]  /*1f10*/  UMOV UR4, UR8 ;  /* 0x0000000800047c82 */ /* 0x000fe20008000000 */
[----:B------:R-:W-:Y:S01]  /*1f20*/  UMOV UR5, URZ ;  /* 0x000000ff00057c82 */ /* 0x000fe20008000000 */
[----:B------:R0:W-:Y:S01]  /*1f30*/  UTCHMMA gdesc[UR6], gdesc[UR18], tmem[UR16], tmem[UR38], idesc[UR39], !UPT ;  /* 0x00ff2612060075ea */ /* 0x0001e2000f800010 */
[----:B------:R-:W-:Y:S01]  /*1f40*/  UMOV UR44, 0x0 ;  /* 0x00000000002c7882 */ /* 0x000fe20000000000 */
[----:B------:R-:W-:Y:S01]  /*1f50*/  UMOV UR45, 0x4088010 ;  /* 0x04088010002d7882 */ /* 0x000fe20000000000 */
[----:B------:R0:W-:Y:S01]  /*1f60*/  UTCHMMA gdesc[UR34], gdesc[UR36], tmem[UR16], tmem[UR40], idesc[UR41], UPT ;  /* 0x00ff2824220075ea */ /* 0x0001e2000b800010 */
[----:B------:R-:W-:Y:S01]  /*1f70*/  UMOV UR4, UR4 ;  /* 0x0000000400047c82 */ /* 0x000fe20008000000 */
[----:B------:R0:W-:Y:S01]  /*1f80*/  UTCHMMA gdesc[UR24], gdesc[UR26], tmem[UR16], tmem[UR42], idesc[UR43], UPT ;  /* 0x00ff2a1a180075ea */ /* 0x0001e2000b800010 */
[----:B------:R0:W-:Y:S01]  /*1f90*/  UTCHMMA gdesc[UR28], gdesc[UR32], tmem[UR16], tmem[UR44], idesc[UR45], UPT ;  /* 0x00ff2c201c0075ea */ /* 0x0001e2000b800010 */
[----:B------:R0:W-:Y:S01]  /*1fa0*/  UTCBAR [UR4], URZ ;  /* 0x000000ff040073e9 */ /* 0x0001e200080000ff */
[----:B------:R-:W-:Y:S01]  /*1fb0*/  NOP ;  /* 0x0000000000007918 */ /* 0x000fe20000000000 */
.L_x_6:
[----:B------:R-:W-:Y:S05]  /*1fc0*/  @!P2 BRA `(.L_x_7) ;  /* 0x000000000008a947 */ /* 0x000fea0003800000 */
[----:B------:R-:W1:Y:S02]  /*1fd0*/  SYNCS.PHASECHK.TRANS64.TRYWAIT P4, [UR12+0x3000], RZ ;  /* 0x003000ffff0075a7 */ /* 0x000e64000808110c */
[----:B-1----:R-:W-:Y:S05]  /*1fe0*/  @!P4 BRA `(.L_x_8) ;  /* 0x0000003c0034c947 */ /* 0x002fea0003800000 */
.L_x_7:
[----:B------:R-:W-:Y:S06]  /*1ff0*/  BAR.SYNC.DEFER_BLOCKING 0x0 ;  /* 0x0000000000007b1d */ /* 0x000fec0000010000 */
[----:B0-----:R-:W0:Y:S01]  /*2000*/  LDCU UR4, c[0x0][0x3a8] ;  /* 0x00007500ff0477ac */ /* 0x001e220008000800 */
[----:B------:R-:W-:Y:S01]  /*2010*/  LDTM.16dp32bit_t0_t15.x16 R4, tmem[UR14+0x100000] ;  /* 0x1000000e000479ee */ /* 0x000fe20008a00000 */
[----:B------:R-:W0:Y:S01]  /*2020*/  LDTM.16dp32bit_t16_t31.x16 R4, tmem[UR14+0x100010] ;  /* 0x1000100e000479ee */ /* 0x000e220008a20000 */
[----:B------:R-:W1:Y:S01]  /*2030*/  @!P1 SYNCS.CCTL.IV [UR12+0x3000] ;  /* 0x00300000ff0099b1 */ /* 0x000e62000800000c */
[----:B------:R-:W-:Y:S01]  /*2040*/  NOP ;  /* 0x0000000000007918 */ /* 0x000fe20000000000 */
[----:B------:R2:W5:Y:S04]  /*2050*/  @P2 LDG.E.U16 R21, desc[UR30][R74.64] ;  /* 0x0000001e4a152981 */ /* 0x000568000c1e1500 */
[----:B------:R2:W5:Y:S01]  /*2060*/  @P2 LDG.E.U16 R23, desc[UR30][R70.64] ;  /* 0x0000001e46172981 */ /* 0x000562000c1e1500 */
[----:B0-----:R-:W-:Y:S01]  /*2070*/  FMUL R26, R4, UR4 ;  /* 0x00000004041a7c20 */ /* 0x001fe20008400000 */
[----:B------:R-:W-:Y:S01]  /*2080*/  FMUL R39, R5, UR4 ;  /* 0x0000000405277c20 */ /* 0x000fe20008400000 */
[----:B------:R-:W-:Y:S01]  /*2090*/  FMUL R28, R6, UR4 ;  /* 0x00000004061c7c20 */ /* 0x000fe20008400000 */
[----:B------:R-:W-:Y:S01]  /*20a0*/  FMUL R30, R7, UR4 ;  /* 0x00000004071e7c20 */ /* 0x000fe20008400000 */
[----:B------:R-:W-:Y:S01]  /*20b0*/  FMUL R69, R8, UR4 ;  /* 0x0000000408457c20 */ /* 0x000fe20008400000 */
[----:B------:R2:W5:Y:S02]  /*20c0*/  @P2 LDG.E.U16 R25, desc[UR30][R64.64] ;  /* 0x0000001e40192981 */ /* 0x000564000c1e1500 */
[----:B------:R-:W-:Y:S01]  /*20d0*/  FMNMX3 R28, R26, R39, R28, !PT ;  /* 0x000000271a1c7276 */ /* 0x000fe2000780001c */
[----:B------:R-:W-:Y:S01]  /*20e0*/  FMUL R26, R9, UR4 ;  /* 0x00000004091a7c20 */ /* 0x000fe20008400000 */
[----:B------:R-:W-:Y:S01]  /*20f0*/  FMUL R39, R10, UR4 ;  /* 0x000000040a277c20 */ /* 0x000fe20008400000 */
[----:B------:R2:W5:Y:S01]  /*2100*/  @P2 LDG.E.U16 R27, desc[UR30][R58.64] ;  /* 0x0000001e3a1b2981 */ /* 0x000562000c1e1500 */
        /* <DEDUP_REMOVED lines=17> */
[----:B------:R-:W-:-:S02]  /*2220*/  FMUL R28, R19, UR4 ;  /* 0x00000004131c7c20 */ /* 0x000fc40008400000 */
[----:B------:R2:W5:Y:S01]  /*2230*/  @P2 LDG.E.U16 R20, desc[UR30][R72.64] ;  /* 0x0000001e48142981 */ /* 0x000562000c1e1500 */
[----:B------:R-:W-:-:S03]  /*2240*/  FMNMX3 R39, R30, R26, R39, !PT ;  /* 0x0000001a1e277276 */ /* 0x000fc60007800027 */
[----:B------:R2:W5:Y:S01]  /*2250*/  @P2 LDG.E.U16 R22, desc[UR30][R66.64] ;  /* 0x0000001e42162981 */ /* 0x000562000c1e1500 */
[----:B------:R-:W-:-:S03]  /*2260*/  FMNMX R28, R28, R39, !PT ;  /* 0x000000271c1c7209 */ /* 0x000fc60007800000 */
[----:B------:R2:W5:Y:S04]  /*2270*/  @P2 LDG.E.U16 R24, desc[UR30][R62.64] ;  /* 0x0000001e3e182981 */ /* 0x000568000c1e1500 */
[----:B------:R-:W0:Y:S04]  /*2280*/  SHFL.BFLY PT, R39, R28, 0x10, 0x1f ;  /* 0x0e001f001c277f89 */ /* 0x000e2800000e0000 */
[----:B------:R2:W5:Y:S04]  /*2290*/  @P2 LDG.E.U16 R84, desc[UR30][R56.64] ;  /* 0x0000001e38542981 */ /* 0x000568000c1e1500 */
[----:B------:R2:W5:Y:S04]  /*22a0*/  @P2 LDG.E.U16 R100, desc[UR30][R52.64] ;  /* 0x0000001e34642981 */ /* 0x000568000c1e1500 */
[----:B------:R2:W5:Y:S04]  /*22b0*/  @P2 LDG.E.U16 R112, desc[UR30][R48.64] ;  /* 0x0000001e30702981 */ /* 0x000568000c1e1500 */
[----:B------:R2:W5:Y:S04]  /*22c0*/  @P2 LDG.E.U16 R114, desc[UR30][R44.64] ;  /* 0x0000001e2c722981 */ /* 0x000568000c1e1500 */
[----:B------:R2:W5:Y:S01]  /*22d0*/  @P2 LDG.E.U16 R116, desc[UR30][R40.64] ;  /* 0x0000001e28742981 */ /* 0x000562000c1e1500 */
[----:B0-----:R-:W-:-:S05]  /*22e0*/  FMNMX3 R39, R28, -INF , R39, !PT ;  /* 0xff8000001c277876 */ /* 0x001fca0007800027 */
[--C-:B------:R-:W-:Y:S01]  /*22f0*/  FFMA R4, R4, UR4, -R39.reuse ;  /* 0x0000000404047c23 */ /* 0x100fe20008000827 */
[--C-:B------:R-:W-:Y:S01]  /*2300*/  FFMA R5, R5, UR4, -R39.reuse ;  /* 0x0000000405057c23 */ /* 0x100fe20008000827 */
[--C-:B------:R-:W-:Y:S01]  /*2310*/  FFMA R6, R6, UR4, -R39.reuse ;  /* 0x0000000406067c23 */ /* 0x100fe20008000827 */
[--C-:B------:R-:W-:Y:S01]  /*2320*/  FFMA R7, R7, UR4, -R39.reuse ;  /* 0x0000000407077c23 */ /* 0x100fe20008000827 */
[----:B------:R-:W-:Y:S01]  /*2330*/  FMUL R4, R4, 1.4426950216293334961 ;  /* 0x3fb8aa3b04047820 */ /* 0x000fe20000400000 */
[----:B------:R-:W-:Y:S01]  /*2340*/  FMUL R5, R5, 1.4426950216293334961 ;  /* 0x3fb8aa3b05057820 */ /* 0x000fe20000400000 */
[----:B------:R-:W-:Y:S01]  /*2350*/  FMUL R6, R6, 1.4426950216293334961 ;  /* 0x3fb8aa3b06067820 */ /* 0x000fe20000400000 */
[----:B------:R-:W-:Y:S01]  /*2360*/  FMUL R7, R7, 1.4426950216293334961 ;  /* 0x3fb8aa3b07077820 */ /* 0x000fe20000400000 */
[--C-:B------:R-:W-:Y:S01]  /*2370*/  FFMA R8, R8, UR4, -R39.reuse ;  /* 0x0000000408087c23 */ /* 0x100fe20008000827 */
[--C-:B------:R-:W-:Y:S01]  /*2380*/  FFMA R9, R9, UR4, -R39.reuse ;  /* 0x0000000409097c23 */ /* 0x100fe20008000827 */
[----:B------:R-:W-:Y:S01]  /*2390*/  MUFU.EX2 R4, R4 ;  /* 0x0000000400047308 */ /* 0x000fe20000000800 */
[--C-:B------:R-:W-:Y:S01]  /*23a0*/  FFMA R10, R10, UR4, -R39.reuse ;  /* 0x000000040a0a7c23 */ /* 0x100fe20008000827 */
[----:B------:R-:W-:Y:S01]  /*23b0*/  FMUL R8, R8, 1.4426950216293334961 ;  /* 0x3fb8aa3b08087820 */ /* 0x000fe20000400000 */
[----:B------:R-:W-:Y:S01]  /*23c0*/  FMUL R9, R9, 1.4426950216293334961 ;  /* 0x3fb8aa3b09097820 */ /* 0x000fe20000400000 */
[--C-:B------:R-:W-:Y:S01]  /*23d0*/  FFMA R11, R11, UR4, -R39.reuse ;  /* 0x000000040b0b7c23 */ /* 0x100fe20008000827 */
[----:B------:R-:W-:Y:S01]  /*23e0*/  FMUL R10, R10, 1.4426950216293334961 ;  /* 0x3fb8aa3b0a0a7820 */ /* 0x000fe20000400000 */
[--C-:B------:R-:W-:Y:S01]  /*23f0*/  FFMA R12, R12, UR4, -R39.reuse ;  /* 0x000000040c0c7c23 */ /* 0x100fe20008000827 */
[--C-:B------:R-:W-:Y:S01]  /*2400*/  FFMA R13, R13, UR4, -R39.reuse ;  /* 0x000000040d0d7c23 */ /* 0x100fe20008000827 */
[----:B------:R-:W0:Y:S01]  /*2410*/  MUFU.EX2 R5, R5 ;  /* 0x0000000500057308 */ /* 0x000e220000000800 */
[----:B------:R-:W-:Y:S01]  /*2420*/  FMUL R11, R11, 1.4426950216293334961 ;  /* 0x3fb8aa3b0b0b7820 */ /* 0x000fe20000400000 */
[----:B------:R-:W-:Y:S01]  /*2430*/  FMUL R12, R12, 1.4426950216293334961 ;  /* 0x3fb8aa3b0c0c7820 */ /* 0x000fe20000400000 */
[----:B------:R-:W-:Y:S01]  /*2440*/  FMUL R13, R13, 1.4426950216293334961 ;  /* 0x3fb8aa3b0d0d7820 */ /* 0x000fe20000400000 */
[--C-:B------:R-:W-:Y:S01]  /*2450*/  FFMA R14, R14, UR4, -R39.reuse ;  /* 0x000000040e0e7c23 */ /* 0x100fe20008000827 */
[--C-:B------:R-:W-:Y:S01]  /*2460*/  FFMA R15, R15, UR4, -R39.reuse ;  /* 0x000000040f0f7c23 */ /* 0x100fe20008000827 */
[--C-:B------:R-:W-:Y:S01]  /*2470*/  FFMA R16, R16, UR4, -R39.reuse ;  /* 0x0000000410107c23 */ /* 0x100fe20008000827 */
[--C-:B------:R-:W-:Y:S01]  /*2480*/  FFMA R17, R17, UR4, -R39.reuse ;  /* 0x0000000411117c23 */ /* 0x100fe20008000827 */
[----:B------:R-:W3:Y:S01]  /*2490*/  MUFU.EX2 R6, R6 ;  /* 0x0000000600067308 */ /* 0x000ee20000000800 */
[----:B------:R-:W-:Y:S01]  /*24a0*/  FMUL R14, R14, 1.4426950216293334961 ;  /* 0x3fb8aa3b0e0e7820 */ /* 0x000fe20000400000 */
[----:B------:R-:W-:Y:S01]  /*24b0*/  FMUL R15, R15, 1.4426950216293334961 ;  /* 0x3fb8aa3b0f0f7820 */ /* 0x000fe20000400000 */
[----:B------:R-:W-:Y:S01]  /*24c0*/  FMUL R16, R16, 1.4426950216293334961 ;  /* 0x3fb8aa3b10107820 */ /* 0x000fe20000400000 */
[----:B------:R-:W-:Y:S01]  /*24d0*/  FMUL R17, R17, 1.4426950216293334961 ;  /* 0x3fb8aa3b11117820 */ /* 0x000fe20000400000 */
[--C-:B------:R-:W-:Y:S01]  /*24e0*/  FFMA R18, R18, UR4, -R39.reuse ;  /* 0x0000000412127c23 */ /* 0x100fe20008000827 */
[----:B------:R-:W-:-:S02]  /*24f0*/  FFMA R19, R19, UR4, -R39 ;  /* 0x0000000413137c23 */ /* 0x000fc40008000827 */
[----:B------:R-:W4:Y:S01]  /*2500*/  MUFU.EX2 R7, R7 ;  /* 0x0000000700077308 */ /* 0x000f220000000800 */
[----:B0-----:R-:W-:Y:S01]  /*2510*/  FADD R69, R4, R5 ;  /* 0x0000000504457221 */ /* 0x001fe20000000000 */
[----:B------:R-:W-:Y:S01]  /*2520*/  FMUL R18, R18, 1.4426950216293334961 ;  /* 0x3fb8aa3b12127820 */ /* 0x000fe20000400000 */
[----:B------:R-:W-:Y:S01]  /*2530*/  FMUL R19, R19, 1.4426950216293334961 ;  /* 0x3fb8aa3b13137820 */ /* 0x000fe20000400000 */
[----:B------:R-:W-:-:S04]  /*2540*/  F2FP.F16.F32.PACK_AB R4, R5, R4 ;  /* 0x000000040504723e */ /* 0x000fc800000000ff */
[----:B------:R-:W0:Y:S01]  /*2550*/  MUFU.EX2 R8, R8 ;  /* 0x0000000800087308 */ /* 0x000e220000000800 */
[----:B---3--:R-:W-:-:S07]  /*2560*/  FADD R26, R6, R69 ;  /* 0x00000045061a7221 */ /* 0x008fce0000000000 */
[----:B------:R-:W3:Y:S01]  /*2570*/  MUFU.EX2 R9, R9 ;  /* 0x0000000900097308 */ /* 0x000ee20000000800 */
[C---:B----4-:R-:W-:Y:S01]  /*2580*/  FADD R69, R7.reuse, R26 ;  /* 0x0000001a07457221 */ /* 0x050fe20000000000 */
[----:B------:R-:W-:-:S06]  /*2590*/  F2FP.F16.F32.PACK_AB R5, R7, R6 ;  /* 0x000000060705723e */ /* 0x000fcc00000000ff */
[----:B------:R-:W4:Y:S01]  /*25a0*/  MUFU.EX2 R10, R10 ;  /* 0x0000000a000a7308 */ /* 0x000f220000000800 */
[----:B0-----:R-:W-:-:S07]  /*25b0*/  FADD R26, R8, R69 ;  /* 0x00000045081a7221 */ /* 0x001fce0000000000 */
[----:B------:R-:W0:Y:S01]  /*25c0*/  MUFU.EX2 R11, R11 ;  /* 0x0000000b000b7308 */ /* 0x000e220000000800 */
[C---:B---3--:R-:W-:Y:S01]  /*25d0*/  FADD R69, R9.reuse, R26 ;  /* 0x0000001a09457221 */ /* 0x048fe20000000000 */
[----:B------:R-:W-:-:S06]  /*25e0*/  F2FP.F16.F32.PACK_AB R6, R9, R8 ;  /* 0x000000080906723e */ /* 0x000fcc00000000ff */
[----:B------:R-:W3:Y:S01]  /*25f0*/  MUFU.EX2 R12, R12 ;  /* 0x0000000c000c7308 */ /* 0x000ee20000000800 */
[----:B----4-:R-:W-:-:S07]  /*2600*/  FADD R26, R10, R69 ;  /* 0x000000450a1a7221 */ /* 0x010fce0000000000 */
[----:B------:R-:W4:Y:S01]  /*2610*/  MUFU.EX2 R13, R13 ;  /* 0x0000000d000d7308 */ /* 0x000f220000000800 */
[C---:B0-----:R-:W-:Y:S01]  /*2620*/  FADD R69, R11.reuse, R26 ;  /* 0x0000001a0b457221 */ /* 0x041fe20000000000 */
[----:B------:R-:W-:-:S06]  /*2630*/  F2FP.F16.F32.PACK_AB R7, R11, R10 ;  /* 0x0000000a0b07723e */ /* 0x000fcc00000000ff */
        /* <DEDUP_REMOVED lines=14> */
[----:B------:R-:W-:-:S03]  /*2720*/  F2FP.F16.F32.PACK_AB R10, R17, R16 ;  /* 0x00000010110a723e */ /* 0x000fc600000000ff */
[----:B---3--:R-:W-:-:S04]  /*2730*/  FADD R26, R18, R69 ;  /* 0x00000045121a7221 */ /* 0x008fc80000000000 */
[C---:B----4-:R-:W-:Y:S01]  /*2740*/  FADD R69, R19.reuse, R26 ;  /* 0x0000001a13457221 */ /* 0x050fe20000000000 */
[----:B------:R-:W-:-:S04]  /*2750*/  F2FP.F16.F32.PACK_AB R11, R19, R18 ;  /* 0x00000012130b723e */ /* 0x000fc800000000ff */
[----:B------:R2:W0:Y:S01]  /*2760*/  SHFL.BFLY PT, R60, R69, 0x10, 0x1f ;  /* 0x0e001f00453c7f89 */ /* 0x00042200000e0000 */
[----:B-1----:R-:W-:Y:S05]  /*2770*/  @!P2 BRA `(.L_x_9) ;  /* 0x000000000008a947 */ /* 0x002fea0003800000 */
[----:B------:R1:W-:Y:S01]  /*2780*/  STTM.16dp32bit_t0_t15.x8 tmem[UR14+0x40], R4 ;  /* 0x00004004000079ed */ /* 0x0003e2000898000e */
[----:B------:R1:W-:Y:S02]  /*2790*/  STTM.16dp32bit_t16_t31.x8 tmem[UR14+0x48], R4 ;  /* 0x00004804000079ed */ /* 0x0003e400089a000e */
.L_x_9:
[----:B-----5:R-:W-:Y:S01]  /*27a0*/  STS.U16 [R38+UR12+0x2000], R21 ;  /* 0x0020001526007988 */ /* 0x020fe2000800040c */
[----:B-1----:R-:W-:Y:S01]  /*27b0*/  FADD R4, -R39, -INF ;  /* 0xff80000027047421 */ /* 0x002fe20000000100 */
[----:B------:R-:W-:Y:S02]  /*27c0*/  UIADD3 UR22, UPT, UPT, UR22, -0x20, URZ ;  /* 0xffffffe016167890 */ /* 0x000fe4000fffe0ff */
[----:B------:R-:W-:Y:S01]  /*27d0*/  STS.U16 [R38+UR12+0x2200], R23 ;  /* 0x0022001726007988 */ /* 0x000fe2000800040c */
[----:B------:R-:W-:-:S03]  /*27e0*/  FMUL R68, R4, 1.4426950216293334961 ;  /* 0x3fb8aa3b04447820 */ /* 0x000fc60000400000 */
[----:B------:R-:W-:Y:S03]  /*27f0*/  STS.U16 [R38+UR12+0x2400], R25 ;  /* 0x0024001926007988 */ /* 0x000fe6000800040c */
[----:B------:R-:W1:Y:S01]  /*2800*/  MUFU.EX2 R68, R68 ;  /* 0x0000004400447308 */ /* 0x000e620000000800 */
[----:B------:R-:W-:Y:S04]  /*2810*/  STS.U16 [R38+UR12+0x2600], R27 ;  /* 0x0026001b26007988 */ /* 0x000fe8000800040c */
[----:B------:R-:W-:Y:S04]  /*2820*/  STS.U16 [R38+UR12+0x2800], R29 ;  /* 0x0028001d26007988 */ /* 0x000fe8000800040c */
[----:B------:R-:W-:Y:S04]  /*2830*/  STS.U16 [R38+UR12+0x2a00], R31 ;  /* 0x002a001f26007988 */ /* 0x000fe8000800040c */
[----:B------:R-:W-:Y:S04]  /*2840*/  STS.U16 [R38+UR12+0x2c00], R33 ;  /* 0x002c002126007988 */ /* 0x000fe8000800040c */
[----:B------:R-:W-:Y:S04]  /*2850*/  STS.U16 [R38+UR12+0x2e00], R35 ;  /* 0x002e002326007988 */ /* 0x000fe8000800040c */
[----:B------:R-:W-:Y:S04]  /*2860*/  STS.U16 [R37+UR12+0x2100], R20 ;  /* 0x0021001425007988 */ /* 0x000fe8000800040c */
[----:B------:R-:W-:Y:S04]  /*2870*/  STS.U16 [R37+UR12+0x2300], R22 ;  /* 0x0023001625007988 */ /* 0x000fe8000800040c */
[----:B------:R3:W-:Y:S04]  /*2880*/  STS.U16 [R37+UR12+0x2500], R24 ;  /* 0x0025001825007988 */ /* 0x0007e8000800040c */
[----:B------:R4:W-:Y:S04]  /*2890*/  STS.U16 [R37+UR12+0x2700], R84 ;  /* 0x0027005425007988 */ /* 0x0009e8000800040c */
[----:B------:R4:W-:Y:S04]  /*28a0*/  STS.U16 [R37+UR12+0x2900], R100 ;  /* 0x0029006425007988 */ /* 0x0009e8000800040c */
[----:B------:R4:W-:Y:S04]  /*28b0*/  STS.U16 [R37+UR12+0x2b00], R112 ;  /* 0x002b007025007988 */ /* 0x0009e8000800040c */
[----:B------:R4:W-:Y:S04]  /*28c0*/  STS.U16 [R37+UR12+0x2d00], R114 ;  /* 0x002d007225007988 */ /* 0x0009e8000800040c */
[----:B------:R4:W-:Y:S01]  /*28d0*/  STS.U16 [R37+UR12+0x2f00], R116 ;  /* 0x002f007425007988 */ /* 0x0009e2000800040c */
[----:B------:R-:W2:Y:S02]  /*28e0*/  FENCE.VIEW.ASYNC.T ;  /* 0x00000000000073c6 */ /* 0x000ea40000000200 */
[----:B--2---:R-:W-:Y:S06]  /*28f0*/  BAR.SYNC.DEFER_BLOCKING 0x0 ;  /* 0x0000000000007b1d */ /* 0x004fec0000010000 */
[----:B---3--:R-:W2:Y:S01]  /*2900*/  LDTM.16dp32bit_t0_t15.x32 R4, tmem[UR14] ;  /* 0x0000000e000479ee */ /* 0x008ea20008a80000 */
[----:B------:R-:W3:Y:S01]  /*2910*/  LDTM.16dp32bit_t16_t31.x32 R4, tmem[UR14+0x20] ;  /* 0x0000200e000479ee */ /* 0x000ee20008aa0000 */
[----:B------:R-:W-:Y:S01]  /*2920*/  NOP ;  /* 0x0000000000007918 */ /* 0x000fe20000000000 */
[----:B-1--4-:R-:W-:Y:S05]  /*2930*/  @!P2 BRA `(.L_x_10) ;  /* 0x000000000088a947 */ /* 0x012fea0003800000 */
[C---:B--23--:R-:W-:Y:S01]  /*2940*/  FMUL R4, R68.reuse, R4 ;  /* 0x0000000444047220 */ /* 0x04cfe20000400000 */
[C---:B------:R-:W-:Y:S01]  /*2950*/  FMUL R5, R68.reuse, R5 ;  /* 0x0000000544057220 */ /* 0x040fe20000400000 */
        /* <DEDUP_REMOVED lines=29> */
[----:B------:R-:W-:-:S04]  /*2b30*/  FMUL R35, R68, R35 ;  /* 0x0000002344237220 */ /* 0x000fc80000400000 */
[----:B------:R1:W-:Y:S01]  /*2b40*/  STTM.16dp32bit_t0_t15.x32 tmem[UR14], R4 ;  /* 0x00000004000079ed */ /* 0x0003e20008a8000e */
[----:B------:R1:W-:Y:S02]  /*2b50*/  STTM.16dp32bit_t16_t31.x32 tmem[UR14+0x20], R4 ;  /* 0x00002004000079ed */ /* 0x0003e40008aa000e */
.L_x_10:
[----:B---3--:R-:W3:Y:S02]  /*2b60*/  FENCE.VIEW.ASYNC.T ;  /* 0x00000000000073c6 */ /* 0x008ee40000000200 */
[----:B---3--:R-:W-:Y:S01]  /*2b70*/  BAR.SYNC.DEFER_BLOCKING 0x0 ;  /* 0x0000000000007b1d */ /* 0x008fe20000010000 */
[----:B0-----:R-:W-:Y:S01]  /*2b80*/  FADD R69, R69, R60 ;  /* 0x0000003c45457221 */ /* 0x001fe20000000000 */
[----:B------:R-:W-:Y:S02]  /*2b90*/  UISETP.GE.AND UP1, UPT, UR22, 0x1, UPT ;  /* 0x000000011600788c */ /* 0x000fe4000bf26270 */
[----:B------:R-:W-:Y:S01]  /*2ba0*/  UIADD3 UR17, UPT, UPT, UR13, 0x40, URZ ;  /* 0x000000400d117890 */ /* 0x000fe2000fffe0ff */
[----:B------:R-:W-:Y:S01]  /*2bb0*/  FADD R69, R68, R69 ;  /* 0x0000004544457221 */ /* 0x000fe20000000000 */
[----:B------:R0:W-:Y:S06]  /*2bc0*/  MEMBAR.ALL.CTA ;  /* 0x0000000000007992 */ /* 0x0001ec0000008000 */
[----:B0-----:R-:W0:Y:S02]  /*2bd0*/  FENCE.VIEW.ASYNC.S ;  /* 0x00000000000073c6 */ /* 0x001e240000000000 */
[----:B0-----:R-:W-:Y:S06]  /*2be0*/  BAR.SYNC.DEFER_BLOCKING 0x0 ;  /* 0x0000000000007b1d */ /* 0x001fec0000010000 */
[----:B------:R-:W-:Y:S05]  /*2bf0*/  @!P3 BRA `(.L_x_11) ;  /* 0x000000000050b947 */ /* 0x000fea0003800000 */
[----:B------:R-:W-:Y:S01]  /*2c00*/  UIADD3 UR4, UPT, UPT, UR12, 0x2000, URZ ;  /* 0x000020000c047890 */ /* 0x000fe2000fffe0ff */
[----:B------:R-:W-:Y:S01]  /*2c10*/  UMOV UR18, 0xfffffffe ;  /* 0xfffffffe00127882 */ /* 0x000fe20000000000 */
[----:B------:R-:W-:Y:S02]  /*2c20*/  UMOV UR19, 0x7fffbfdf ;  /* 0x7fffbfdf00137882 */ /* 0x000fe40000000000 */
[----:B------:R-:W-:Y:S01]  /*2c30*/  USHF.R.U32.HI UR4, URZ, 0x4, UR4 ;  /* 0x00000004ff047899 */ /* 0x000fe20008011604 */
[----:B------:R-:W-:Y:S01]  /*2c40*/  UMOV UR7, URZ ;  /* 0x000000ff00077c82 */ /* 0x000fe20008000000 */
[----:B------:R-:W-:Y:S02]  /*2c50*/  UIADD3 UR10, UPT, UPT, UR13, 0x48, URZ ;  /* 0x000000480d0a7890 */ /* 0x000fe4000fffe0ff */
[----:B------:R-:W-:Y:S01]  /*2c60*/  USGXT.U32 UR6, UR4, 0xe ;  /* 0x0000000e0406789a */ /* 0x000fe20008000000 */
[----:B------:R-:W-:Y:S01]  /*2c70*/  UMOV UR24, 0x0 ;  /* 0x0000000000187882 */ /* 0x000fe20000000000 */
[----:B------:R-:W-:-:S02]  /*2c80*/  UMOV UR25, 0x4100010 ;  /* 0x0410001000197882 */ /* 0x000fc40000000000 */
[----:B------:R-:W-:Y:S01]  /*2c90*/  UIADD3.64 UR18, UPT, UPT, UR6, -UR18, URZ ;  /* 0x8000001206127297 */ /* 0x000fe2000fffe0ff */
[----:B------:R-:W-:Y:S01]  /*2ca0*/  UMOV UR4, UR15 ;  /* 0x0000000f00047c82 */ /* 0x000fe20008000000 */
[----:B------:R-:W-:Y:S01]  /*2cb0*/  UMOV UR5, URZ ;  /* 0x000000ff00057c82 */ /* 0x000fe20008000000 */
[----:B------:R-:W-:Y:S01]  /*2cc0*/  UMOV UR7, 0x80004020 ;  /* 0x8000402000077882 */ /* 0x000fe20000000000 */
[----:B------:R-:W-:Y:S01]  /*2cd0*/  UMOV UR26, 0x0 ;  /* 0x00000000001a7882 */ /* 0x000fe20000000000 */
[----:B------:R-:W-:Y:S01]  /*2ce0*/  UMOV UR27, 0x4100010 ;  /* 0x04100010001b7882 */ /* 0x000fe20000000000 */
[----:B------:R-:W-:Y:S01]  /*2cf0*/  UMOV UR4, UR4 ;  /* 0x0000000400047c82 */ /* 0x000fe20008000000 */
[----:B------:R0:W-:Y:S02]  /*2d00*/  UTCHMMA tmem[UR17], gdesc[UR6], tmem[UR13], tmem[UR24], idesc[UR25], UPT ;  /* 0x00ff1806110079ea */ /* 0x0001e4000b80000d */
[----:B------:R0:W-:Y:S01]  /*2d10*/  UTCHMMA tmem[UR10], gdesc[UR18], tmem[UR13], tmem[UR26], idesc[UR27], UPT ;  /* 0x00ff1a120a0079ea */ /* 0x0001e2000b80000d */
[----:B------:R0:W-:Y:S01]  /*2d20*/  UTCBAR [UR4], URZ ;  /* 0x000000ff040073e9 */ /* 0x0001e200080000ff */
[----:B------:R-:W-:Y:S01]  /*2d30*/  NOP ;  /* 0x0000000000007918 */ /* 0x000fe20000000000 */
.L_x_11:
[----:B------:R-:W-:Y:S01]  /*2d40*/  FSEL R39, R39, -INF , P2 ;  /* 0xff80000027277808 */ /* 0x000fe20001000000 */
[----:B0-----:R-:W-:Y:S01]  /*2d50*/  UMOV UR6, URZ ;  /* 0x000000ff00067c82 */ /* 0x001fe20008000000 */
[----:B------:R-:W-:Y:S01]  /*2d60*/  FSEL R60, R69, 1, P2 ;  /* 0x3f800000453c7808 */ /* 0x000fe20001000000 */
[----:B------:R-:W-:Y:S06]  /*2d70*/  BRA.U !UP1, `(.L_x_12) ;  /* 0x0000001509787547 */ /* 0x000fec000b800000 */
[----:B------:R-:W-:Y:S01]  /*2d80*/  USHF.R.U32.HI UR46, URZ, 0x4, UR12 ;  /* 0x00000004ff2e7899 */ /* 0x000fe2000801160c */
[----:B------:R-:W-:Y:S01]  /*2d90*/  IMAD.SHL.U32 R61, R61, 0x20, RZ ;  /* 0x000000203d3d7824 */ /* 0x000fe200078e00ff */
[----:B------:R-:W-:Y:S01]  /*2da0*/  USHF.R.U32.HI UR36, URZ, 0x4, UR8 ;  /* 0x00000004ff247899 */ /* 0x000fe20008011608 */
[----:B-12---:R-:W-:Y:S01]  /*2db0*/  MOV R20, R39 ;  /* 0x0000002700147202 */ /* 0x006fe20000000f00 */
[----:B------:R-:W-:Y:S01]  /*2dc0*/  USGXT.U32 UR46, UR46, 0xe ;  /* 0x0000000e2e2e789a */ /* 0x000fe20008000000 */
[----:B------:R-:W-:Y:S01]  /*2dd0*/  IMAD.MOV.U32 R22, RZ, RZ, RZ ;  /* 0x000000ffff167224 */ /* 0x000fe200078e00ff */
[----:B------:R-:W-:Y:S01]  /*2de0*/  UIADD3 UR4, UPT, UPT, UR12, 0x4000, URZ ;  /* 0x000040000c047890 */ /* 0x000fe2000fffe0ff */
[----:B------:R-:W-:Y:S01]  /*2df0*/  MOV R68, R61 ;  /* 0x0000003d00447202 */ /* 0x000fe20000000f00 */
[----:B------:R-:W-:Y:S02]  /*2e00*/  USGXT.U32 UR36, UR36, 0xe ;  /* 0x0000000e2424789a */ /* 0x000fe40008000000 */
[----:B------:R-:W-:-:S02]  /*2e10*/  UISETP.NE.U32.AND UP1, UPT, UR20, URZ, UPT ;  /* 0x000000ff1400728c */ /* 0x000fc4000bf25070 */
[----:B------:R-:W-:Y:S02]  /*2e20*/  USHF.L.U32 UR23, UR11, 0x5, URZ ;  /* 0x000000050b177899 */ /* 0x000fe400080006ff */
[----:B------:R-:W-:Y:S02]  /*2e30*/  UIADD3 UR20, UP3, UPT, UR46, 0x80, URZ ;  /* 0x000000802e147890 */ /* 0x000fe4000ff7e0ff */
[----:B------:R-:W-:Y:S02]  /*2e40*/  USHF.R.U32.HI UR4, URZ, 0x4, UR4 ;  /* 0x00000004ff047899 */ /* 0x000fe40008011604 */
[----:B------:R-:W-:Y:S01]  /*2e50*/  UIADD3 UR18, UP2, UPT, UR36, 0x2, URZ ;  /* 0x0000000224127890 */ /* 0x000fe2000ff5e0ff */
[----:B------:R-:W-:Y:S01]  /*2e60*/  IMAD.U32 R69, RZ, RZ, UR23 ;  /* 0x00000017ff457e24 */ /* 0x000fe2000f8e00ff */
[----:B------:R-:W-:Y:S01]  /*2e70*/  UMOV UR6, URZ ;  /* 0x000000ff00067c82 */ /* 0x000fe20008000000 */
[----:B------:R-:W-:Y:S01]  /*2e80*/  UMOV UR5, URZ ;  /* 0x000000ff00057c82 */ /* 0x000fe20008000000 */
[----:B------:R-:W-:-:S02]  /*2e90*/  UIADD3.X UR21, UPT, UPT, UR6, 0x40004040, URZ, UP3, !UPT ;  /* 0x4000404006157890 */ /* 0x000fc40009ffe4ff */
[----:B------:R-:W-:Y:S02]  /*2ea0*/  USGXT.U32 UR4, UR4, 0xe ;  /* 0x0000000e0404789a */ /* 0x000fe40008000000 */
[----:B------:R-:W-:Y:S02]  /*2eb0*/  UIADD3 UR40, UP3, UPT, UR20, 0x80, URZ ;  /* 0x0000008014287890 */ /* 0x000fe4000ff7e0ff */
[----:B------:R-:W-:Y:S02]  /*2ec0*/  UIADD3 UR38, UP4, UPT, UR20, 0x100, URZ ;  /* 0x0000010014267890 */ /* 0x000fe4000ff9e0ff */
[----:B------:R-:W-:Y:S01]  /*2ed0*/  UIADD3.X UR19, UPT, UPT, UR5, 0x40004040, URZ, UP2, !UPT ;  /* 0x4000404005137890 */ /* 0x000fe200097fe4ff */
[----:B------:R-:W-:Y:S01]  /*2ee0*/  UMOV UR24, 0xfffffffe ;  /* 0xfffffffe00187882 */ /* 0x000fe20000000000 */
[----:B------:R-:W-:Y:S01]  /*2ef0*/  UMOV UR25, 0x7fffbfdf ;  /* 0x7fffbfdf00197882 */ /* 0x000fe20000000000 */
[----:B------:R-:W0:Y:S01]  /*2f00*/  LDCU UR47, c[0x0][0x3a8] ;  /* 0x00007500ff2f77ac */ /* 0x000e220008000800 */
[----:B------:R-:W-:-:S02]  /*2f10*/  UIADD3.X UR41, UPT, UPT, UR21, URZ, URZ, UP3, !UPT ;  /* 0x000000ff15297290 */ /* 0x000fc40009ffe4ff */
[----:B------:R-:W-:Y:S02]  /*2f20*/  UIADD3.X UR39, UPT, UPT, UR21, URZ, URZ, UP4, !UPT ;  /* 0x000000ff15277290 */ /* 0x000fe4000a7fe4ff */
[----:B------:R-:W-:Y:S02]  /*2f30*/  UIADD3.64 UR24, UPT, UPT, UR4, -UR24, URZ ;  /* 0x8000001804187297 */ /* 0x000fe4000fffe0ff */
[----:B------:R-:W-:Y:S02]  /*2f40*/  UIADD3.64 UR42, UPT, UPT, UR18, 0x2, URZ ;  /* 0x00000002122a7897 */ /* 0x000fe4000fffe0ff */
[----:B------:R-:W-:Y:S01]  /*2f50*/  UIADD3.64 UR44, UPT, UPT, UR18, 0x4, URZ ;  /* 0x00000004122c7897 */ /* 0x000fe2000fffe0ff */
[----:B------:R-:W-:Y:S01]  /*2f60*/  UMOV UR37, 0x1 ;  /* 0x0000000100257882 */ /* 0x000fe20000000000 */
[----:B------:R-:W-:Y:S01]  /*2f70*/  UMOV UR7, URZ ;  /* 0x000000ff00077c82 */ /* 0x000fe20008000000 */
[----:B------:R-:W-:-:S09]  /*2f80*/  UMOV UR8, URZ ;  /* 0x000000ff00087c82 */ /* 0x000fd20008000000 */
.L_x_17:
[----:B------:R-:W-:-:S04]  /*2f90*/  IMAD.WIDE R8, R68, 0x2, R102 ;  /* 0x0000000244087825 */ /* 0x000fc800078e0266 */
[C---:B------:R-:W-:Y:S01]  /*2fa0*/  IMAD.WIDE R4, R68.reuse, 0x2, R110 ;  /* 0x0000000244047825 */ /* 0x040fe200078e026e */
[----:B------:R1:W2:Y:S03]  /*2fb0*/  LDG.E.U16 R23, desc[UR30][R8.64] ;  /* 0x0000001e08177981 */ /* 0x0002a6000c1e1500 */
[C---:B------:R-:W-:Y:S01]  /*2fc0*/  IMAD.WIDE R14, R68.reuse, 0x2, R92 ;  /* 0x00000002440e7825 */ /* 0x040fe200078e025c */
[----:B------:R-:W3:Y:S03]  /*2fd0*/  LDG.E.U16 R21, desc[UR30][R4.64] ;  /* 0x0000001e04157981 */ /* 0x000ee6000c1e1500 */
[C---:B------:R-:W-:Y:S01]  /*2fe0*/  IMAD.WIDE R6, R68.reuse, 0x2, R108 ;  /* 0x0000000244067825 */ /* 0x040fe200078e026c */
[----:B------:R-:W4:Y:S03]  /*2ff0*/  LDG.E.U16 R31, desc[UR30][R14.64] ;  /* 0x0000001e0e1f7981 */ /* 0x000f26000c1e1500 */
[C---:B------:R-:W-:Y:S01]  /*3000*/  IMAD.WIDE R10, R68.reuse, 0x2, R98 ;  /* 0x00000002440a7825 */ /* 0x040fe200078e0262 */
[----:B------:R5:W4:Y:S03]  /*3010*/  LDG.E.U16 R30, desc[UR30][R6.64] ;  /* 0x0000001e061e7981 */ /* 0x000b26000c1e1500 */
[C---:B------:R-:W-:Y:S01]  /*3020*/  IMAD.WIDE R24, R68.reuse, 0x2, R82 ;  /* 0x0000000244187825 */ /* 0x040fe200078e0252 */
[----:B------:R0:W4:Y:S03]  /*3030*/  LDG.E.U16 R32, desc[UR30][R10.64] ;  /* 0x0000001e0a207981 */ /* 0x000126000c1e1500 */
[----:B------:R-:W-:-:S02]  /*3040*/  IMAD.WIDE R16, R68, 0x2, R90 ;  /* 0x0000000244107825 */ /* 0x000fc400078e025a */
[----:B------:R-:W4:Y:S02]  /*3050*/  LDG.E.U16 R25, desc[UR30][R24.64] ;  /* 0x0000001e18197981 */ /* 0x000f24000c1e1500 */
[C---:B------:R-:W-:Y:S02]  /*3060*/  IMAD.WIDE R26, R68.reuse, 0x2, R80 ;  /* 0x00000002441a7825 */ /* 0x040fe400078e0250 */
[----:B------:R-:W4:Y:S02]  /*3070*/  LDG.E.U16 R16, desc[UR30][R16.64] ;  /* 0x0000001e10107981 */ /* 0x000f24000c1e1500 */
[C---:B-1----:R-:W-:Y:S02]  /*3080*/  IMAD.WIDE R8, R68.reuse, 0x2, R106 ;  /* 0x0000000244087825 */ /* 0x042fe400078e026a */
[----:B------:R-:W4:Y:S02]  /*3090*/  LDG.E.U16 R26, desc[UR30][R26.64] ;  /* 0x0000001e1a1a7981 */ /* 0x000f24000c1e1500 */
[----:B------:R-:W-:-:S02]  /*30a0*/  IMAD.WIDE R12, R68, 0x2, R96 ;  /* 0x00000002440c7825 */ /* 0x000fc400078e0260 */
[----:B------:R-:W4:Y:S02]  /*30b0*/  LDG.E.U16 R9, desc[UR30][R8.64] ;  /* 0x0000001e08097981 */ /* 0x000f24000c1e1500 */
[C---:B------:R-:W-:Y:S02]  /*30c0*/  IMAD.WIDE R18, R68.reuse, 0x2, R88 ;  /* 0x0000000244127825 */ /* 0x040fe400078e0258 */
[----:B------:R-:W4:Y:S02]  /*30d0*/  LDG.E.U16 R13, desc[UR30][R12.64] ;  /* 0x0000001e0c0d7981 */ /* 0x000f24000c1e1500 */
[C---:B------:R-:W-:Y:S02]  /*30e0*/  IMAD.WIDE R28, R68.reuse, 0x2, R78 ;  /* 0x00000002441c7825 */ /* 0x040fe400078e024e */
[----:B------:R-:W4:Y:S02]  /*30f0*/  LDG.E.U16 R19, desc[UR30][R18.64] ;  /* 0x0000001e12137981 */ /* 0x000f24000c1e1500 */
[----:B-----5:R-:W-:-:S02]  /*3100*/  IMAD.WIDE R6, R68, 0x2, R104 ;  /* 0x0000000244067825 */ /* 0x020fc400078e0268 */
[----:B------:R-:W5:Y:S02]  /*3110*/  LDG.E.U16 R29, desc[UR30][R28.64] ;  /* 0x0000001e1c1d7981 */ /* 0x000f64000c1e1500 */
[C---:B0-----:R-:W-:Y:S02]  /*3120*/  IMAD.WIDE R10, R68.reuse, 0x2, R94 ;  /* 0x00000002440a7825 */ /* 0x041fe400078e025e */
[----:B------:R-:W5:Y:S02]  /*3130*/  LDG.E.U16 R6, desc[UR30][R6.64] ;  /* 0x0000001e06067981 */ /* 0x000f64000c1e1500 */
[C---:B------:R-:W-:Y:S02]  /*3140*/  IMAD.WIDE R14, R68.reuse, 0x2, R86 ;  /* 0x00000002440e7825 */ /* 0x040fe400078e0256 */
[----:B------:R-:W5:Y:S02]  /*3150*/  LDG.E.U16 R10, desc[UR30][R10.64] ;  /* 0x0000001e0a0a7981 */ /* 0x000f64000c1e1500 */
[----:B------:R-:W-:-:S02]  /*3160*/  IMAD.WIDE R4, R68, 0x2, R76 ;  /* 0x0000000244047825 */ /* 0x000fc400078e024c */
[----:B------:R-:W5:Y:S04]  /*3170*/  LDG.E.U16 R14, desc[UR30][R14.64] ;  /* 0x0000001e0e0e7981 */ /* 0x000f68000c1e1500 */
[----:B------:R-:W5:Y:S01]  /*3180*/  LDG.E.U16 R4, desc[UR30][R4.64] ;  /* 0x0000001e04047981 */ /* 0x000f62000c1e1500 */
[----:B------:R-:W-:Y:S02]  /*3190*/  UMOV UR10, 0x1 ;  /* 0x00000001000a7882 */ /* 0x000fe40000000000 */
[----:B------:R-:W-:-:S04]  /*31a0*/  @!UP0 UIADD3 UR10, UPT, UPT, -UR10, 0x100000, URZ ;  /* 0x001000000a0a8890 */ /* 0x000fc8000fffe1ff */
[----:B------:R-:W-:Y:S02]  /*31b0*/  @!UP0 USHF.L.U32 UR11, UR10, 0xb, URZ ;  /* 0x0000000b0a0b8899 */ /* 0x000fe400080006ff */
[----:B------:R-:W-:Y:S01]  /*31c0*/  @!UP0 USHF.L.U32 UR10, UR10, 0x1, URZ ;  /* 0x000000010a0a8899 */ /* 0x000fe200080006ff */
[----:B------:R-:W-:Y:S01]  /*31d0*/  VOTEU.ALL UP2, P1 ;  /* 0x0000000000ff7886 */ /* 0x000fe20000840000 */
[----:B--2---:R0:W-:Y:S04]  /*31e0*/  STS.U16 [R38+UR12+0x3400], R23 ;  /* 0x0034001726007988 */ /* 0x0041e8000800040c */
[----:B---3--:R0:W-:Y:S04]  /*31f0*/  STS.U16 [R38+UR12+0x3000], R21 ;  /* 0x0030001526007988 */ /* 0x0081e8000800040c */
[----:B----4-:R0:W-:Y:S04]  /*3200*/  STS.U16 [R38+UR12+0x3800], R31 ;  /* 0x0038001f26007988 */ /* 0x0101e8000800040c */
[----:B------:R0:W-:Y:S04]  /*3210*/  STS.U16 [R38+UR12+0x3c00], R25 ;  /* 0x003c001926007988 */ /* 0x0001e8000800040c */
[----:B------:R0:W-:Y:S04]  /*3220*/  STS.U16 [R37+UR12+0x3100], R30 ;  /* 0x0031001e25007988 */ /* 0x0001e8000800040c */
[----:B------:R0:W-:Y:S04]  /*3230*/  STS.U16 [R37+UR12+0x3500], R32 ;  /* 0x0035002025007988 */ /* 0x0001e8000800040c */
[----:B------:R0:W-:Y:S04]  /*3240*/  STS.U16 [R37+UR12+0x3900], R16 ;  /* 0x0039001025007988 */ /* 0x0001e8000800040c */
[----:B------:R0:W-:Y:S04]  /*3250*/  STS.U16 [R37+UR12+0x3d00], R26 ;  /* 0x003d001a25007988 */ /* 0x0001e8000800040c */
[----:B------:R0:W-:Y:S04]  /*3260*/  STS.U16 [R36+UR12+0x3200], R9 ;  /* 0x0032000924007988 */ /* 0x0001e8000800040c */
[----:B------:R0:W-:Y:S04]  /*3270*/  STS.U16 [R36+UR12+0x3600], R13 ;  /* 0x0036000d24007988 */ /* 0x0001e8000800040c */
[----:B------:R0:W-:Y:S04]  /*3280*/  STS.U16 [R36+UR12+0x3a00], R19 ;  /* 0x003a001324007988 */ /* 0x0001e8000800040c */
[----:B-----5:R0:W-:Y:S04]  /*3290*/  STS.U16 [R36+UR12+0x3e00], R29 ;  /* 0x003e001d24007988 */ /* 0x0201e8000800040c */
[----:B------:R0:W-:Y:S04]  /*32a0*/  STS.U16 [R3+UR12+0x3300], R6 ;  /* 0x0033000603007988 */ /* 0x0001e8000800040c */
[----:B------:R0:W-:Y:S04]  /*32b0*/  STS.U16 [R3+UR12+0x3700], R10 ;  /* 0x0037000a03007988 */ /* 0x0001e8000800040c */
[----:B------:R0:W-:Y:S04]  /*32c0*/  STS.U16 [R3+UR12+0x3b00], R14 ;  /* 0x003b000e03007988 */ /* 0x0001e8000800040c */
[----:B------:R0:W-:Y:S01]  /*32d0*/  STS.U16 [R3+UR12+0x3f00], R4 ;  /* 0x003f000403007988 */ /* 0x0001e2000800040c */
[----:B------:R1:W-:Y:S06]  /*32e0*/  MEMBAR.ALL.CTA ;  /* 0x0000000000007992 */ /* 0x0003ec0000008000 */
[----:B-1----:R-:W-:Y:S04]  /*32f0*/  FENCE.VIEW.ASYNC.S ;  /* 0x00000000000073c6 */ /* 0x002fe80000000000 */
[----:B------:R-:W1:Y:S02]  /*3300*/  FENCE.VIEW.ASYNC.S ;  /* 0x00000000000073c6 */ /* 0x000e640000000000 */
[----:B-1----:R0:W1:Y:S02]  /*3310*/  @!UP2 SYNCS.EXCH.64 URZ, [UR12+0x5010], UR10 ;  /* 0x0050100a0cffa5b2 */ /* 0x0020640008000100 */
[----:B-1----:R-:W-:Y:S06]  /*3320*/  BAR.SYNC.DEFER_BLOCKING 0x0 ;  /* 0x0000000000007b1d */ /* 0x002fec0000010000 */
[----:B0-----:R-:W-:Y:S05]  /*3330*/  BRA.U UP1, `(.L_x_13) ;  /* 0x0000000101547547 */ /* 0x001fea000b800000 */
[----:B------:R-:W-:Y:S01]  /*3340*/  UIADD3 UR10, UPT, UPT, UR12, 0x5010, URZ ;  /* 0x000050100c0a7890 */ /* 0x000fe2000fffe0ff */
[----:B------:R-:W-:Y:S01]  /*3350*/  UMOV UR28, UR46 ;  /* 0x0000002e001c7c82 */ /* 0x000fe20008000000 */
[----:B------:R-:W-:Y:S01]  /*3360*/  UMOV UR29, 0x40004040 ;  /* 0x40004040001d7882 */ /* 0x000fe20000000000 */
[----:B------:R-:W-:Y:S01]  /*3370*/  UMOV UR26, UR36 ;  /* 0x00000024001a7c82 */ /* 0x000fe20008000000 */
[----:B------:R-:W-:Y:S01]  /*3380*/  UMOV UR27, 0x40004040 ;  /* 0x40004040001b7882 */ /* 0x000fe20000000000 */
[----:B------:R-:W-:Y:S01]  /*3390*/  UMOV UR32, 0x0 ;  /* 0x0000000000207882 */ /* 0x000fe20000000000 */
[----:B------:R-:W-:Y:S01]  /*33a0*/  UMOV UR33, 0x4088010 ;  /* 0x0408801000217882 */ /* 0x000fe20000000000 */
[----:B------:R-:W-:Y:S01]  /*33b0*/  UMOV UR34, 0x0 ;  /* 0x0000000000227882 */ /* 0x000fe20000000000 */
[----:B------:R-:W-:Y:S01]  /*33c0*/  UMOV UR35, 0x4088010 ;  /* 0x0408801000237882 */ /* 0x000fe20000000000 */
[----:B------:R-:W-:Y:S01]  /*33d0*/  UMOV UR48, 0x0 ;  /* 0x0000000000307882 */ /* 0x000fe20000000000 */
[----:B------:R-:W-:Y:S01]  /*33e0*/  UMOV UR49, 0x4088010 ;  /* 0x0408801000317882 */ /* 0x000fe20000000000 */
[----:B------:R0:W-:Y:S01]  /*33f0*/  UTCHMMA gdesc[UR28], gdesc[UR26], tmem[UR16], tmem[UR32], idesc[UR33], !UPT ;  /* 0x00ff201a1c0075ea */ /* 0x0001e2000f800010 */
[----:B------:R-:W-:Y:S01]  /*3400*/  UMOV UR11, URZ ;  /* 0x000000ff000b7c82 */ /* 0x000fe20008000000 */
        /* <DEDUP_REMOVED lines=8> */
.L_x_13:
[----:B------:R-:W1:Y:S02]  /*3490*/  SYNCS.PHASECHK.TRANS64.TRYWAIT P2, [UR12+0x5010], RZ ;  /* 0x005010ffff0075a7 */ /* 0x000e64000804110c */
[----:B-1----:R-:W-:Y:S05]  /*34a0*/  @!P2 BRA `(.L_x_14) ;  /* 0x000000280010a947 */ /* 0x002fea0003800000 */
.L_x_23:
[----:B------:R-:W-:Y:S01]  /*34b0*/  BAR.SYNC.DEFER_BLOCKING 0x0 ;  /* 0x0000000000007b1d */ /* 0x000fe20000010000 */
[----:B------:R-:W-:-:S05]  /*34c0*/  SHF.L.U32 R22, R22, 0x1f, RZ ;  /* 0x0000001f16167819 */ /* 0x000fca00000006ff */
[----:B------:R-:W-:Y:S01]  /*34d0*/  LDTM.16dp32bit_t0_t15.x16 R4, tmem[UR14+0x100000] ;  /* 0x1000000e000479ee */ /* 0x000fe20008a00000 */
[----:B------:R-:W1:Y:S01]  /*34e0*/  LDTM.16dp32bit_t16_t31.x16 R4, tmem[UR14+0x100010] ;  /* 0x1000100e000479ee */ /* 0x000e620008a20000 */
[----:B------:R-:W2:Y:S01]  /*34f0*/  @!P1 SYNCS.CCTL.IV [UR12+0x5010] ;  /* 0x00501000ff0099b1 */ /* 0x000ea2000800000c */
[----:B------:R-:W-:Y:S01]  /*3500*/  NOP ;  /* 0x0000000000007918 */ /* 0x000fe20000000000 */
[----:B-1----:R-:W-:Y:S01]  /*3510*/  FMUL R21, R4, UR47 ;  /* 0x0000002f04157c20 */ /* 0x002fe20008400000 */
[----:B------:R-:W-:Y:S01]  /*3520*/  FMUL R24, R5, UR47 ;  /* 0x0000002f05187c20 */ /* 0x000fe20008400000 */
[----:B------:R-:W-:Y:S01]  /*3530*/  FMUL R23, R6, UR47 ;  /* 0x0000002f06177c20 */ /* 0x000fe20008400000 */
[----:B------:R-:W-:Y:S01]  /*3540*/  FMUL R25, R7, UR47 ;  /* 0x0000002f07197c20 */ /* 0x000fe20008400000 */
[----:B------:R-:W-:Y:S01]  /*3550*/  FMUL R26, R8, UR47 ;  /* 0x0000002f081a7c20 */ /* 0x000fe20008400000 */
[----:B--2---:R-:W1:Y:S02]  /*3560*/  SYNCS.PHASECHK.TRANS64.TRYWAIT P2, [UR15], R22 ;  /* 0x00000016ff0075a7 */ /* 0x004e64000804110f */
[----:B------:R-:W-:Y:S01]  /*3570*/  FMNMX3 R23, R21, R24, R23, !PT ;  /* 0x0000001815177276 */ /* 0x000fe20007800017 */
[----:B------:R-:W-:Y:S01]  /*3580*/  FMUL R21, R9, UR47 ;  /* 0x0000002f09157c20 */ /* 0x000fe20008400000 */
[----:B------:R-:W-:-:S02]  /*3590*/  FMUL R24, R10, UR47 ;  /* 0x0000002f0a187c20 */ /* 0x000fc40008400000 */
[----:B------:R-:W-:Y:S01]  /*35a0*/  FMNMX3 R25, R23, R25, R26, !PT ;  /* 0x0000001917197276 */ /* 0x000fe2000780001a */
[----:B------:R-:W-:Y:S01]  /*35b0*/  FMUL R23, R11, UR47 ;  /* 0x0000002f0b177c20 */ /* 0x000fe20008400000 */
[----:B------:R-:W-:Y:S02]  /*35c0*/  FMUL R26, R12, UR47 ;  /* 0x0000002f0c1a7c20 */ /* 0x000fe40008400000 */
[----:B------:R-:W-:Y:S01]  /*35d0*/  FMNMX3 R25, R25, R21, R24, !PT ;  /* 0x0000001519197276 */ /* 0x000fe20007800018 */
[----:B------:R-:W-:Y:S01]  /*35e0*/  FMUL R21, R13, UR47 ;  /* 0x0000002f0d157c20 */ /* 0x000fe20008400000 */
[----:B------:R-:W-:Y:S02]  /*35f0*/  FMUL R24, R14, UR47 ;  /* 0x0000002f0e187c20 */ /* 0x000fe40008400000 */
[----:B------:R-:W-:Y:S01]  /*3600*/  FMNMX3 R25, R25, R23, R26, !PT ;  /* 0x0000001719197276 */ /* 0x000fe2000780001a */
[----:B------:R-:W-:Y:S01]  /*3610*/  FMUL R23, R15, UR47 ;  /* 0x0000002f0f177c20 */ /* 0x000fe20008400000 */
[----:B------:R-:W-:-:S02]  /*3620*/  FMUL R26, R16, UR47 ;  /* 0x0000002f101a7c20 */ /* 0x000fc40008400000 */
[----:B------:R-:W-:Y:S01]  /*3630*/  FMNMX3 R25, R25, R21, R24, !PT ;  /* 0x0000001519197276 */ /* 0x000fe20007800018 */
[----:B------:R-:W-:Y:S01]  /*3640*/  FMUL R21, R17, UR47 ;  /* 0x0000002f11157c20 */ /* 0x000fe20008400000 */
[----:B------:R-:W-:Y:S02]  /*3650*/  FMUL R24, R18, UR47 ;  /* 0x0000002f12187c20 */ /* 0x000fe40008400000 */
[----:B------:R-:W-:Y:S01]  /*3660*/  FMNMX3 R25, R25, R23, R26, !PT ;  /* 0x0000001719197276 */ /* 0x000fe2000780001a */
[----:B------:R-:W-:-:S03]  /*3670*/  FMUL R23, R19, UR47 ;  /* 0x0000002f13177c20 */ /* 0x000fc60008400000 */
[----:B------:R-:W-:-:S04]  /*3680*/  FMNMX3 R24, R25, R21, R24, !PT ;  /* 0x0000001519187276 */ /* 0x000fc80007800018 */
[----:B------:R-:W-:-:S05]  /*3690*/  FMNMX R23, R23, R24, !PT ;  /* 0x0000001817177209 */ /* 0x000fca0007800000 */
[----:B------:R-:W2:Y:S02]  /*36a0*/  SHFL.BFLY PT, R39, R23, 0x10, 0x1f ;  /* 0x0e001f0017277f89 */ /* 0x000ea400000e0000 */
[----:B--2---:R-:W-:-:S05]  /*36b0*/  FMNMX3 R39, R23, R39, R20, !PT ;  /* 0x0000002717277276 */ /* 0x004fca0007800014 */
[--C-:B------:R-:W-:Y:S01]  /*36c0*/  FFMA R4, R4, UR47, -R39.reuse ;  /* 0x0000002f04047c23 */ /* 0x100fe20008000827 */
[--C-:B------:R-:W-:Y:S01]  /*36d0*/  FFMA R5, R5, UR47, -R39.reuse ;  /* 0x0000002f05057c23 */ /* 0x100fe20008000827 */
[--C-:B------:R-:W-:Y:S01]  /*36e0*/  FFMA R6, R6, UR47, -R39.reuse ;  /* 0x0000002f06067c23 */ /* 0x100fe20008000827 */
[--C-:B------:R-:W-:Y:S01]  /*36f0*/  FFMA R7, R7, UR47, -R39.reuse ;  /* 0x0000002f07077c23 */ /* 0x100fe20008000827 */
[----:B------:R-:W-:Y:S01]  /*3700*/  FMUL R4, R4, 1.4426950216293334961 ;  /* 0x3fb8aa3b04047820 */ /* 0x000fe20000400000 */
[----:B------:R-:W-:Y:S01]  /*3710*/  FMUL R21, R5, 1.4426950216293334961 ;  /* 0x3fb8aa3b05157820 */ /* 0x000fe20000400000 */
[----:B------:R-:W-:Y:S01]  /*3720*/  FMUL R5, R6, 1.4426950216293334961 ;  /* 0x3fb8aa3b06057820 */ /* 0x000fe20000400000 */
[--C-:B------:R-:W-:Y:S01]  /*3730*/  FFMA R6, R8, UR47, -R39.reuse ;  /* 0x0000002f08067c23 */ /* 0x100fe20008000827 */
[----:B------:R-:W-:Y:S01]  /*3740*/  FMUL R23, R7, 1.4426950216293334961 ;  /* 0x3fb8aa3b07177820 */ /* 0x000fe20000400000 */
[--C-:B------:R-:W-:Y:S01]  /*3750*/  FFMA R9, R9, UR47, -R39.reuse ;  /* 0x0000002f09097c23 */ /* 0x100fe20008000827 */
[----:B------:R-:W-:Y:S01]  /*3760*/  MUFU.EX2 R4, R4 ;  /* 0x0000000400047308 */ /* 0x000fe20000000800 */
[----:B------:R-:W-:Y:S01]  /*3770*/  FMUL R6, R6, 1.4426950216293334961 ;  /* 0x3fb8aa3b06067820 */ /* 0x000fe20000400000 */
[--C-:B------:R-:W-:Y:S01]  /*3780*/  FFMA R10, R10, UR47, -R39.reuse ;  /* 0x0000002f0a0a7c23 */ /* 0x100fe20008000827 */
[----:B------:R-:W-:Y:S01]  /*3790*/  FMUL R9, R9, 1.4426950216293334961 ;  /* 0x3fb8aa3b09097820 */ /* 0x000fe20000400000 */
[--C-:B------:R-:W-:Y:S01]  /*37a0*/  FFMA R11, R11, UR47, -R39.reuse ;  /* 0x0000002f0b0b7c23 */ /* 0x100fe20008000827 */
[--C-:B------:R-:W-:Y:S01]  /*37b0*/  FFMA R14, R14, UR47, -R39.reuse ;  /* 0x0000002f0e0e7c23 */ /* 0x100fe20008000827 */
[----:B------:R-:W-:Y:S01]  /*37c0*/  FMUL R7, R10, 1.4426950216293334961 ;  /* 0x3fb8aa3b0a077820 */ /* 0x000fe20000400000 */
[--C-:B------:R-:W-:Y:S01]  /*37d0*/  FFMA R10, R12, UR47, -R39.reuse ;  /* 0x0000002f0c0a7c23 */ /* 0x100fe20008000827 */
[----:B------:R-:W2:Y:S01]  /*37e0*/  MUFU.EX2 R21, R21 ;  /* 0x0000001500157308 */ /* 0x000ea20000000800 */
        /* <DEDUP_REMOVED lines=14> */
[----:B------:R3:W4:Y:S01]  /*38d0*/  MUFU.EX2 R8, R23 ;  /* 0x0000001700087308 */ /* 0x0007220000000800 */
[----:B--2---:R-:W-:Y:S01]  /*38e0*/  FADD R14, R4, R21 ;  /* 0x00000015040e7221 */ /* 0x004fe20000000000 */
[----:B------:R-:W-:Y:S01]  /*38f0*/  FMUL R18, R18, 1.4426950216293334961 ;  /* 0x3fb8aa3b12127820 */ /* 0x000fe20000400000 */
[----:B------:R-:W-:-:S05]  /*3900*/  FMUL R19, R19, 1.4426950216293334961 ;  /* 0x3fb8aa3b13137820 */ /* 0x000fca0000400000 */
[----:B------:R-:W2:Y:S01]  /*3910*/  MUFU.EX2 R6, R6 ;  /* 0x0000000600067308 */ /* 0x000ea20000000800 */
[----:B---3--:R-:W-:-:S07]  /*3920*/  FADD R23, R5, R14 ;  /* 0x0000000e05177221 */ /* 0x008fce0000000000 */
[----:B------:R-:W3:Y:S01]  /*3930*/  MUFU.EX2 R9, R9 ;  /* 0x0000000900097308 */ /* 0x000ee20000000800 */
[----:B----4-:R-:W-:-:S07]  /*3940*/  FADD R23, R8, R23 ;  /* 0x0000001708177221 */ /* 0x010fce0000000000 */
[----:B------:R-:W4:Y:S01]  /*3950*/  MUFU.EX2 R7, R7 ;  /* 0x0000000700077308 */ /* 0x000f220000000800 */
[----:B--2---:R-:W-:-:S07]  /*3960*/  FADD R14, R6, R23 ;  /* 0x00000017060e7221 */ /* 0x004fce0000000000 */
        /* <DEDUP_REMOVED lines=8> */
[----:B------:R2:W3:Y:S01]  /*39f0*/  MUFU.EX2 R26, R15 ;  /* 0x0000000f001a7308 */ /* 0x0004e20000000800 */
[----:B----4-:R-:W-:-:S07]  /*3a00*/  FADD R14, R13, R14 ;  /* 0x0000000e0d0e7221 */ /* 0x010fce0000000000 */
[----:B------:R-:W4:Y:S01]  /*3a10*/  MUFU.EX2 R28, R16 ;  /* 0x00000010001c7308 */ /* 0x000f220000000800 */
[----:B--2---:R-:W-:-:S07]  /*3a20*/  FADD R15, R11, R14 ;  /* 0x0000000e0b0f7221 */ /* 0x004fce0000000000 */
[----:B------:R2:W5:Y:S01]  /*3a30*/  MUFU.EX2 R121, R17 ;  /* 0x0000001100797308 */ /* 0x0005620000000800 */
[----:B---3--:R-:W-:-:S07]  /*3a40*/  FADD R15, R26, R15 ;  /* 0x0000000f1a0f7221 */ /* 0x008fce0000000000 */
[----:B------:R-:W3:Y:S01]  /*3a50*/  MUFU.EX2 R123, R18 ;  /* 0x00000012007b7308 */ /* 0x000ee20000000800 */
[----:B----4-:R-:W-:Y:S01]  /*3a60*/  FADD R14, R28, R15 ;  /* 0x0000000f1c0e7221 */ /* 0x010fe20000000000 */
[----:B--2---:R-:W-:-:S06]  /*3a70*/  IMAD.WIDE R16, R69, 0x2, R70 ;  /* 0x0000000245107825 */ /* 0x004fcc00078e0246 */
[----:B------:R-:W2:Y:S01]  /*3a80*/  MUFU.EX2 R100, R19 ;  /* 0x0000001300647308 */ /* 0x000ea20000000800 */
[----:B-----5:R-:W-:-:S04]  /*3a90*/  FADD R14, R121, R14 ;  /* 0x0000000e790e7221 */ /* 0x020fc80000000000 */
[----:B---3--:R-:W-:-:S04]  /*3aa0*/  FADD R15, R123, R14 ;  /* 0x0000000e7b0f7221 */ /* 0x008fc80000000000 */
[----:B--2---:R-:W-:Y:S01]  /*3ab0*/  FADD R84, R100, R15 ;  /* 0x0000000f64547221 */ /* 0x004fe20000000000 */
[----:B------:R-:W-:-:S04]  /*3ac0*/  IMAD.WIDE R14, R69, 0x2, R74 ;  /* 0x00000002450e7825 */ /* 0x000fc800078e024a */
[----:B------:R2:W3:Y:S01]  /*3ad0*/  SHFL.BFLY PT, R85, R84, 0x10, 0x1f ;  /* 0x0e001f0054557f89 */ /* 0x0004e200000e0000 */
[----:B-1----:R-:W-:Y:S05]  /*3ae0*/  @!P2 BRA `(.L_x_15) ;  /* 0x00000020008ca947 */ /* 0x002fea0003800000 */
.L_x_24:
[C---:B------:R-:W-:Y:S01]  /*3af0*/  IMAD.WIDE R34, R69.reuse, 0x2, R54 ;  /* 0x0000000245227825 */ /* 0x040fe200078e0236 */
[----:B------:R1:W4:Y:S03]  /*3b00*/  LDG.E.U16 R119, desc[UR30][R14.64] ;  /* 0x0000001e0e777981 */ /* 0x000326000c1e1500 */
[C---:B------:R-:W-:Y:S01]  /*3b10*/  IMAD.WIDE R32, R69.reuse, 0x2, R50 ;  /* 0x0000000245207825 */ /* 0x040fe200078e0232 */
[----:B--2---:R5:W2:Y:S03]  /*3b20*/  LDG.E.U16 R117, desc[UR30][R16.64] ;  /* 0x0000001e10757981 */ /* 0x004aa6000c1e1500 */
[C---:B------:R-:W-:Y:S01]  /*3b30*/  IMAD.WIDE R30, R69.reuse, 0x2, R46 ;  /* 0x00000002451e7825 */ /* 0x040fe200078e022e */
[----:B---3--:R-:W3:Y:S03]  /*3b40*/  LDG.E.U16 R101, desc[UR30][R34.64] ;  /* 0x0000001e22657981 */ /* 0x008ee6000c1e1500 */
[C---:B------:R-:W-:Y:S01]  /*3b50*/  IMAD.WIDE R114, R69.reuse, 0x2, R64 ;  /* 0x0000000245727825 */ /* 0x040fe200078e0240 */
[----:B------:R-:W3:Y:S03]  /*3b60*/  LDG.E.U16 R29, desc[UR30][R32.64] ;  /* 0x0000001e201d7981 */ /* 0x000ee6000c1e1500 */
[C---:B------:R-:W-:Y:S01]  /*3b70*/  IMAD.WIDE R112, R69.reuse, 0x2, R58 ;  /* 0x0000000245707825 */ /* 0x040fe200078e023a */
[----:B------:R0:W3:Y:S03]  /*3b80*/  LDG.E.U16 R27, desc[UR30][R30.64] ;  /* 0x0000001e1e1b7981 */ /* 0x0000e6000c1e1500 */
[C---:B-1----:R-:W-:Y:S01]  /*3b90*/  IMAD.WIDE R14, R69.reuse, 0x2, R42 ;  /* 0x00000002450e7825 */ /* 0x042fe200078e022a */
[----:B------:R-:W3:Y:S03]  /*3ba0*/  LDG.E.U16 R115, desc[UR30][R114.64] ;  /* 0x0000001e72737981 */ /* 0x000ee6000c1e1500 */
[C---:B-----5:R-:W-:Y:S01]  /*3bb0*/  IMAD.WIDE R16, R69.reuse, 0x2, R72 ;  /* 0x0000000245107825 */ /* 0x060fe200078e0248 */
[----:B------:R-:W5:Y:S03]  /*3bc0*/  LDG.E.U16 R113, desc[UR30][R112.64] ;  /* 0x0000001e70717981 */ /* 0x000f66000c1e1500 */
[C---:B------:R-:W-:Y:S01]  /*3bd0*/  IMAD.WIDE R124, R69.reuse, 0x2, R52 ;  /* 0x00000002457c7825 */ /* 0x040fe200078e0234 */
[----:B------:R-:W5:Y:S03]  /*3be0*/  LDG.E.U16 R15, desc[UR30][R14.64] ;  /* 0x0000001e0e0f7981 */ /* 0x000f66000c1e1500 */
[C---:B------:R-:W-:Y:S01]  /*3bf0*/  IMAD.WIDE R18, R69.reuse, 0x2, R66 ;  /* 0x0000000245127825 */ /* 0x040fe200078e0242 */
[----:B------:R-:W5:Y:S03]  /*3c00*/  LDG.E.U16 R16, desc[UR30][R16.64] ;  /* 0x0000001e10107981 */ /* 0x000f66000c1e1500 */
[C---:B------:R-:W-:Y:S01]  /*3c10*/  IMAD.WIDE R22, R69.reuse, 0x2, R62 ;  /* 0x0000000245167825 */ /* 0x040fe200078e023e */
[----:B------:R-:W5:Y:S03]  /*3c20*/  LDG.E.U16 R112, desc[UR30][R18.64] ;  /* 0x0000001e12707981 */ /* 0x000f66000c1e1500 */
[C---:B------:R-:W-:Y:S01]  /*3c30*/  IMAD.WIDE R24, R69.reuse, 0x2, R56 ;  /* 0x0000000245187825 */ /* 0x040fe200078e0238 */
[----:B------:R-:W5:Y:S03]  /*3c40*/  LDG.E.U16 R114, desc[UR30][R22.64] ;  /* 0x0000001e16727981 */ /* 0x000f66000c1e1500 */
[C---:B0-----:R-:W-:Y:S01]  /*3c50*/  IMAD.WIDE R30, R69.reuse, 0x2, R48 ;  /* 0x00000002451e7825 */ /* 0x041fe200078e0230 */
[----:B------:R-:W5:Y:S03]  /*3c60*/  LDG.E.U16 R116, desc[UR30][R24.64] ;  /* 0x0000001e18747981 */ /* 0x000f66000c1e1500 */
[C---:B------:R-:W-:Y:S01]  /*3c70*/  IMAD.WIDE R32, R69.reuse, 0x2, R44 ;  /* 0x0000000245207825 */ /* 0x040fe200078e022c */
[----:B------:R-:W5:Y:S03]  /*3c80*/  LDG.E.U16 R124, desc[UR30][R124.64] ;  /* 0x0000001e7c7c7981 */ /* 0x000f66000c1e1500 */
[----:B------:R-:W-:Y:S01]  /*3c90*/  IMAD.WIDE R34, R69, 0x2, R40 ;  /* 0x0000000245227825 */ /* 0x000fe200078e0228 */
[----:B------:R-:W5:Y:S04]  /*3ca0*/  LDG.E.U16 R118, desc[UR30][R30.64] ;  /* 0x0000001e1e767981 */ /* 0x000f68000c1e1500 */
[----:B------:R-:W5:Y:S04]  /*3cb0*/  LDG.E.U16 R120, desc[UR30][R32.64] ;  /* 0x0000001e20787981 */ /* 0x000f68000c1e1500 */
[----:B------:R-:W5:Y:S01]  /*3cc0*/  LDG.E.U16 R122, desc[UR30][R34.64] ;  /* 0x0000001e227a7981 */ /* 0x000f62000c1e1500 */
[----:B------:R-:W-:-:S02]  /*3cd0*/  F2FP.F16.F32.PACK_AB R5, R8, R5 ;  /* 0x000000050805723e */ /* 0x000fc400000000ff */
[----:B------:R-:W-:Y:S02]  /*3ce0*/  F2FP.F16.F32.PACK_AB R6, R9, R6 ;  /* 0x000000060906723e */ /* 0x000fe400000000ff */
[----:B------:R-:W-:Y:S02]  /*3cf0*/  F2FP.F16.F32.PACK_AB R8, R13, R10 ;  /* 0x0000000a0d08723e */ /* 0x000fe400000000ff */
[----:B------:R-:W-:Y:S02]  /*3d00*/  F2FP.F16.F32.PACK_AB R9, R26, R11 ;  /* 0x0000000b1a09723e */ /* 0x000fe400000000ff */
[----:B------:R-:W-:Y:S02]  /*3d10*/  F2FP.F16.F32.PACK_AB R4, R21, R4 ;  /* 0x000000041504723e */ /* 0x000fe400000000ff */
[----:B------:R-:W-:Y:S02]  /*3d20*/  F2FP.F16.F32.PACK_AB R7, R12, R7 ;  /* 0x000000070c07723e */ /* 0x000fe400000000ff */
[----:B------:R-:W-:-:S02]  /*3d30*/  F2FP.F16.F32.PACK_AB R10, R121, R28 ;  /* 0x0000001c790a723e */ /* 0x000fc400000000ff */
[----:B------:R-:W-:Y:S01]  /*3d40*/  F2FP.F16.F32.PACK_AB R11, R100, R123 ;  /* 0x0000007b640b723e */ /* 0x000fe200000000ff */
[----:B------:R-:W-:-:S03]  /*3d50*/  FADD R100, -R39, R20 ;  /* 0x0000001427647221 */ /* 0x000fc60000000100 */
[----:B------:R-:W-:Y:S01]  /*3d60*/  STTM.16dp32bit_t0_t15.x8 tmem[UR14+0x40], R4 ;  /* 0x00004004000079ed */ /* 0x000fe2000898000e */
[----:B------:R-:W-:Y:S01]  /*3d70*/  STTM.16dp32bit_t16_t31.x8 tmem[UR14+0x48], R4 ;  /* 0x00004804000079ed */ /* 0x000fe200089a000e */
[----:B------:R-:W-:Y:S01]  /*3d80*/  FMUL R100, R100, 1.4426950216293334961 ;  /* 0x3fb8aa3b64647820 */ /* 0x000fe20000400000 */
[----:B------:R-:W-:Y:S01]  /*3d90*/  ULEA UR15, UR37, UR12, 0x3 ;  /* 0x0000000c250f7291 */ /* 0x000fe2000f8e18ff */
[----:B------:R-:W-:Y:S01]  /*3da0*/  FADD R84, R84, R85 ;  /* 0x0000005554547221 */ /* 0x000fe20000000000 */
[----:B------:R-:W-:Y:S02]  /*3db0*/  UMOV UR6, UR7 ;  /* 0x0000000700067c82 */ /* 0x000fe40008000000 */
[----:B------:R-:W-:Y:S01]  /*3dc0*/  UIADD3 UR15, UPT, UPT, UR15, 0x5000, URZ ;  /* 0x000050000f0f7890 */ /* 0x000fe2000fffe0ff */
[----:B----4-:R-:W-:Y:S04]  /*3dd0*/  STS.U16 [R38+UR12+0x4000], R119 ;  /* 0x0040007726007988 */ /* 0x010fe8000800040c */
[----:B--2---:R-:W-:Y:S04]  /*3de0*/  STS.U16 [R38+UR12+0x4200], R117 ;  /* 0x0042007526007988 */ /* 0x004fe8000800040c */
[----:B---3--:R-:W-:Y:S04]  /*3df0*/  STS.U16 [R38+UR12+0x4800], R101 ;  /* 0x0048006526007988 */ /* 0x008fe8000800040c */
[----:B------:R-:W-:Y:S04]  /*3e00*/  STS.U16 [R38+UR12+0x4a00], R29 ;  /* 0x004a001d26007988 */ /* 0x000fe8000800040c */
[----:B------:R-:W-:Y:S04]  /*3e10*/  STS.U16 [R38+UR12+0x4c00], R27 ;  /* 0x004c001b26007988 */ /* 0x000fe8000800040c */
[----:B------:R-:W-:Y:S04]  /*3e20*/  STS.U16 [R38+UR12+0x4400], R115 ;  /* 0x0044007326007988 */ /* 0x000fe8000800040c */
[----:B-----5:R-:W-:Y:S04]  /*3e30*/  STS.U16 [R38+UR12+0x4600], R113 ;  /* 0x0046007126007988 */ /* 0x020fe8000800040c */
[----:B------:R-:W-:Y:S04]  /*3e40*/  STS.U16 [R38+UR12+0x4e00], R15 ;  /* 0x004e000f26007988 */ /* 0x000fe8000800040c */
[----:B------:R0:W-:Y:S04]  /*3e50*/  STS.U16 [R37+UR12+0x4100], R16 ;  /* 0x0041001025007988 */ /* 0x0001e8000800040c */
[----:B------:R1:W-:Y:S04]  /*3e60*/  STS.U16 [R37+UR12+0x4300], R112 ;  /* 0x0043007025007988 */ /* 0x0003e8000800040c */
        /* <DEDUP_REMOVED lines=8> */
[----:B0-----:R-:W-:Y:S01]  /*3ef0*/  LDTM.16dp32bit_t0_t15.x32 R4, tmem[UR14] ;  /* 0x0000000e000479ee */ /* 0x001fe20008a80000 */
[----:B------:R-:W0:Y:S01]  /*3f00*/  LDTM.16dp32bit_t16_t31.x32 R4, tmem[UR14+0x20] ;  /* 0x0000200e000479ee */ /* 0x000e220008aa0000 */
[----:B------:R-:W0:Y:S01]  /*3f10*/  MUFU.EX2 R101, R100 ;  /* 0x0000006400657308 */ /* 0x000e220000000800 */
[----:B------:R-:W-:Y:S01]  /*3f20*/  NOP ;  /* 0x0000000000007918 */ /* 0x000fe20000000000 */
[C---:B0-----:R-:W-:Y:S01]  /*3f30*/  FMUL R4, R101.reuse, R4 ;  /* 0x0000000465047220 */ /* 0x041fe20000400000 */
        /* <DEDUP_REMOVED lines=32> */
[----:B------:R1:W-:Y:S01]  /*4140*/  STTM.16dp32bit_t16_t31.x32 tmem[UR14+0x20], R4 ;  /* 0x00002004000079ed */ /* 0x0003e20008aa000e */
[----:B------:R-:W0:Y:S02]  /*4150*/  FENCE.VIEW.ASYNC.T ;  /* 0x00000000000073c6 */ /* 0x000e240000000200 */
[----:B0-----:R-:W-:Y:S06]  /*4160*/  BAR.SYNC.DEFER_BLOCKING 0x0 ;  /* 0x0000000000007b1d */ /* 0x001fec0000010000 */
[----:B------:R0:W-:Y:S06]  /*4170*/  MEMBAR.ALL.CTA ;  /* 0x0000000000007992 */ /* 0x0001ec0000008000 */
[----:B0-----:R-:W0:Y:S02]  /*4180*/  FENCE.VIEW.ASYNC.S ;  /* 0x00000000000073c6 */ /* 0x001e240000000000 */
[----:B0-----:R-:W-:Y:S06]  /*4190*/  BAR.SYNC.DEFER_BLOCKING 0x0 ;  /* 0x0000000000007b1d */ /* 0x001fec0000010000 */
[----:B------:R-:W-:Y:S05]  /*41a0*/  BRA.U UP1, `(.L_x_16) ;  /* 0x0000000101387547 */ /* 0x000fea000b800000 */
[----:B------:R-:W-:Y:S01]  /*41b0*/  UIADD3 UR32, UPT, UPT, UR13, 0x48, URZ ;  /* 0x000000480d207890 */ /* 0x000fe2000fffe0ff */
[----:B------:R-:W-:Y:S01]  /*41c0*/  UMOV UR26, UR4 ;  /* 0x00000004001a7c82 */ /* 0x000fe20008000000 */
[----:B------:R-:W-:Y:S01]  /*41d0*/  UMOV UR27, 0x80004020 ;  /* 0x80004020001b7882 */ /* 0x000fe20000000000 */
[----:B------:R-:W-:Y:S01]  /*41e0*/  UMOV UR28, 0x0 ;  /* 0x00000000001c7882 */ /* 0x000fe20000000000 */
[----:B------:R-:W-:Y:S01]  /*41f0*/  UMOV UR29, 0x4100010 ;  /* 0x04100010001d7882 */ /* 0x000fe20000000000 */
[----:B------:R-:W-:Y:S01]  /*4200*/  UMOV UR10, UR15 ;  /* 0x0000000f000a7c82 */ /* 0x000fe20008000000 */
[----:B------:R-:W-:Y:S01]  /*4210*/  UMOV UR11, URZ ;  /* 0x000000ff000b7c82 */ /* 0x000fe20008000000 */
[----:B------:R-:W-:Y:S01]  /*4220*/  UMOV UR34, 0x0 ;  /* 0x0000000000227882 */ /* 0x000fe20000000000 */
[----:B------:R-:W-:Y:S01]  /*4230*/  UMOV UR35, 0x4100010 ;  /* 0x0410001000237882 */ /* 0x000fe20000000000 */
[----:B------:R0:W-:Y:S01]  /*4240*/  UTCHMMA tmem[UR17], gdesc[UR26], tmem[UR13], tmem[UR28], idesc[UR29], UPT ;  /* 0x00ff1c1a110079ea */ /* 0x0001e2000b80000d */
[----:B------:R-:W-:Y:S01]  /*4250*/  UMOV UR7, UR10 ;  /* 0x0000000a00077c82 */ /* 0x000fe20008000000 */
[----:B------:R0:W-:Y:S01]  /*4260*/  UTCHMMA tmem[UR32], gdesc[UR24], tmem[UR13], tmem[UR34], idesc[UR35], UPT ;  /* 0x00ff2218200079ea */ /* 0x0001e2000b80000d */
[----:B------:R0:W-:Y:S01]  /*4270*/  UTCBAR [UR7], URZ ;  /* 0x000000ff070073e9 */ /* 0x0001e200080000ff */
[----:B------:R-:W-:-:S02]  /*4280*/  NOP ;  /* 0x0000000000007918 */ /* 0x000fc40000000000 */
.L_x_16:
[----:B------:R-:W-:Y:S01]  /*4290*/  UIADD3 UR37, UPT, UPT, UR37, 0x1, URZ ;  /* 0x0000000125257890 */ /* 0x000fe2000fffe0ff */
[----:B------:R-:W-:Y:S01]  /*42a0*/  FFMA R60, R101, R60, R84 ;  /* 0x0000003c653c7223 */ /* 0x000fe20000000054 */
[----:B------:R-:W-:Y:S01]  /*42b0*/  UIADD3 UR8, UPT, UPT, UR8, 0x20, URZ ;  /* 0x0000002008087890 */ /* 0x000fe2000fffe0ff */
[----:B------:R-:W-:Y:S01]  /*42c0*/  VIADD R69, R69, UR23 ;  /* 0x0000001745457c36 */ /* 0x000fe20008000000 */
[----:B------:R-:W-:Y:S01]  /*42d0*/  UISETP.GT.AND UP2, UPT, UR37, 0x1, UPT ;  /* 0x000000012500788c */ /* 0x000fe2000bf44270 */
[----:B------:R-:W-:Y:S01]  /*42e0*/  IADD3 R68, PT, PT, R61, R68, RZ ;  /* 0x000000443d447210 */ /* 0x000fe20007ffe0ff */
[----:B-1----:R-:W-:Y:S01]  /*42f0*/  IMAD.U32 R22, RZ, RZ, UR6 ;  /* 0x00000006ff167e24 */ /* 0x002fe2000f8e00ff */
[----:B------:R-:W-:Y:S01]  /*4300*/  MOV R20, R39 ;  /* 0x0000002700147202 */ /* 0x000fe20000000f00 */
[----:B0-----:R-:W-:Y:S02]  /*4310*/  USEL UR7, URZ, 0x1, !UP2 ;  /* 0x00000001ff077887 */ /* 0x001fe4000d000000 */
[----:B------:R-:W-:-:S02]  /*4320*/  USEL UR37, UR37, URZ, !UP2 ;  /* 0x000000ff25257287 */ /* 0x000fc4000d000000 */
[----:B------:R-:W-:Y:S02]  /*4330*/  UISETP.GE.AND UP2, UPT, UR8, UR22, UPT ;  /* 0x000000160800728c */ /* 0x000fe4000bf46270 */
[----:B------:R-:W-:-:S07]  /*4340*/  ULOP3.LUT UR7, UR6, UR7, URZ, 0x3c, !UPT ;  /* 0x0000000706077292 */ /* 0x000fce000f8e3cff */
[----:B------:R-:W-:Y:S05]  /*4350*/  BRA.U !UP2, `(.L_x_17) ;  /* 0xffffffed0a0c7547 */ /* 0x000fea000b83ffff */
.L_x_12:
[----:B------:R-:W0:Y:S01]  /*4360*/  LDCU UR4, c[0x0][0x3f0] ;  /* 0x00007e00ff0477ac */ /* 0x000e220008000800 */
[----:B------:R-:W-:Y:S01]  /*4370*/  FSETP.GEU.AND P3, PT, |R60|, 1.175494350822287508e-38, PT ;  /* 0x008000003c00780b */ /* 0x000fe20003f6e200 */
[----:B------:R-:W-:Y:S01]  /*4380*/  IMAD.SHL.U32 R36, R0, 0x80, RZ ;  /* 0x0000008000247824 */ /* 0x000fe200078e00ff */
[----:B------:R-:W-:Y:S01]  /*4390*/  FSETP.GT.AND P2, PT, |R60|, 8.50705917302346158658e+37, PT ;  /* 0x7e8000003c00780b */ /* 0x000fe20003f44200 */
[----:B0-----:R-:W-:-:S09]  /*43a0*/  UISETP.GE.AND UP0, UPT, UR4, 0x1, UPT ;  /* 0x000000010400788c */ /* 0x001fd2000bf06270 */
[----:B------:R-:W-:Y:S05]  /*43b0*/  BRA.U !UP0, `(.L_x_18) ;  /* 0x0000000108107547 */ /* 0x000fea000b800000 */
[----:B------:R-:W-:-:S06]  /*43c0*/  USHF.L.U32 UR6, UR6, 0x1f, URZ ;  /* 0x0000001f06067899 */ /* 0x000fcc00080006ff */
[----:B------:R-:W-:-:S04]  /*43d0*/  MOV R3, UR6 ;  /* 0x0000000600037c02 */ /* 0x000fc80008000f00 */
[----:B------:R-:W0:Y:S02]  /*43e0*/  SYNCS.PHASECHK.TRANS64.TRYWAIT P4, [UR15], R3 ;  /* 0x00000003ff0075a7 */ /* 0x000e24000808110f */
[----:B0-----:R-:W-:Y:S05]  /*43f0*/  @!P4 BRA `(.L_x_19) ;  /* 0x000000180054c947 */ /* 0x001fea0003800000 */
.L_x_18:
[----:B------:R-:W-:Y:S01]  /*4400*/  BAR.SYNC.DEFER_BLOCKING 0x0 ;  /* 0x0000000000007b1d */ /* 0x000fe20000010000 */
[C---:B------:R-:W-:Y:S01]  /*4410*/  FMUL R3, R60.reuse, 8388608 ;  /* 0x4b0000003c037820 */ /* 0x040fe20000400000 */
[----:B------:R-:W-:Y:S01]  /*4420*/  FSETP.GEU.AND P4, PT, R60, 1.175494350822287508e-38, PT ;  /* 0x008000003c00780b */ /* 0x000fe20003f8e000 */
[----:B------:R-:W-:Y:S01]  /*4430*/  IMAD.SHL.U32 R46, R0, 0x10, RZ ;  /* 0x00000010002e7824 */ /* 0x000fe200078e00ff */
[----:B------:R-:W-:Y:S02]  /*4440*/  LOP3.LUT R36, R36, 0x800, RZ, 0xc0, !PT ;  /* 0x0000080024247812 */ /* 0x000fe400078ec0ff */
[----:B------:R-:W-:Y:S01]  /*4450*/  FSEL R49, R3, R60, !P4 ;  /* 0x0000003c03317208 */ /* 0x000fe20006000000 */
[----:B------:R-:W-:Y:S01]  /*4460*/  @P2 FMUL R60, R60, 0.25 ;  /* 0x3e8000003c3c2820 */ /* 0x000fe20000400000 */
[----:B------:R-:W-:Y:S01]  /*4470*/  LOP3.LUT R3, R46, 0xf0, RZ, 0xc0, !PT ;  /* 0x000000f02e037812 */ /* 0x000fe200078ec0ff */
[----:B------:R-:W0:Y:S01]  /*4480*/  LDCU.64 UR4, c[0x0][0x3e0] ;  /* 0x00007c00ff0477ac */ /* 0x000e220008000a00 */
[----:B------:R-:W-:Y:S01]  /*4490*/  SHF.R.U32.HI R37, RZ, 0x2, R0 ;  /* 0x00000002ff257819 */ /* 0x000fe20000011600 */
[----:B------:R-:W-:Y:S01]  /*44a0*/  @!P3 FMUL R60, R60, 16777216 ;  /* 0x4b8000003c3cb820 */ /* 0x000fe20000400000 */
[----:B------:R-:W-:Y:S01]  /*44b0*/  IADD3 R3, PT, PT, R3, UR12, R36 ;  /* 0x0000000c03037c10 */ /* 0x000fe2000fffe024 */
[----:B------:R-:W-:Y:S01]  /*44c0*/  VIADD R36, R49, 0xc0cafb0d ;  /* 0xc0cafb0d31247836 */ /* 0x000fe20000000000 */
[----:B------:R-:W-:Y:S01]  /*44d0*/  LOP3.LUT R38, R0, 0x60, RZ, 0xc0, !PT ;  /* 0x0000006000267812 */ /* 0x000fe200078ec0ff */
[----:B------:R-:W3:Y:S01]  /*44e0*/  MUFU.RCP R45, R60 ;  /* 0x0000003c002d7308 */ /* 0x000ee20000001000 */
[----:B------:R-:W-:-:S02]  /*44f0*/  LOP3.LUT R37, R37, 0x18, RZ, 0xc0, !PT ;  /* 0x0000001825257812 */ /* 0x000fc400078ec0ff */
[----:B------:R-:W-:Y:S02]  /*4500*/  LEA R38, R38, R3, 0x3 ;  /* 0x0000000326267211 */ /* 0x000fe400078e18ff */
[----:B------:R-:W-:Y:S02]  /*4510*/  LOP3.LUT R3, R37, 0x1f, R0, 0xf8, !PT ;  /* 0x0000001f25037812 */ /* 0x000fe400078ef800 */
[----:B------:R-:W-:Y:S01]  /*4520*/  LOP3.LUT R36, R36, 0xff800000, RZ, 0xc0, !PT ;  /* 0xff80000024247812 */ /* 0x000fe200078ec0ff */
[----:B------:R-:W4:Y:S02]  /*4530*/  @!P1 SYNCS.CCTL.IV [UR12+0x5000] ;  /* 0x00500000ff0099b1 */ /* 0x000f24000800000c */
[----:B----4-:R-:W-:Y:S01]  /*4540*/  BAR.SYNC.DEFER_BLOCKING 0x0 ;  /* 0x0000000000007b1d */ /* 0x010fe20000010000 */
[----:B------:R-:W-:Y:S01]  /*4550*/  SHF.L.U32 R40, R3, 0x3, RZ ;  /* 0x0000000303287819 */ /* 0x000fe200000006ff */
[----:B0-----:R-:W-:Y:S01]  /*4560*/  UIMAD UR4, UR9, UR4, URZ ;  /* 0x00000004090472a4 */ /* 0x001fe2000f8e02ff */
[----:B------:R-:W-:-:S02]  /*4570*/  FSEL R37, RZ, -23, P4 ;  /* 0xc1b80000ff257808 */ /* 0x000fc40002000000 */
[----:B------:R-:W-:Y:S01]  /*4580*/  LOP3.LUT R47, R40, 0xc0, RZ, 0xc0, !PT ;  /* 0x000000c0282f7812 */ /* 0x000fe200078ec0ff */
[C---:B------:R-:W-:Y:S01]  /*4590*/  IMAD.IADD R40, R49.reuse, 0x1, -R36 ;  /* 0x0000000131287824 */ /* 0x040fe200078e0a24 */
[----:B------:R-:W-:Y:S01]  /*45a0*/  I2FP.F32.S32 R42, R36 ;  /* 0x00000024002a7245 */ /* 0x000fe20000201400 */
[----:B-12---:R-:W-:Y:S01]  /*45b0*/  LDTM.16dp32bit_t0_t15.x32 R4, tmem[UR14] ;  /* 0x0000000e000479ee */ /* 0x006fe20008a80000 */
[----:B------:R-:W0:Y:S01]  /*45c0*/  LDTM.16dp32bit_t16_t31.x32 R4, tmem[UR14+0x20] ;  /* 0x0000200e000479ee */ /* 0x000e220008aa0000 */
[----:B------:R-:W-:Y:S01]  /*45d0*/  LOP3.LUT R44, R46, 0x30, RZ, 0xc0, !PT ;  /* 0x000000302e2c7812 */ /* 0x000fe200078ec0ff */
[----:B------:R-:W-:Y:S01]  /*45e0*/  FADD R43, R40, -1 ;  /* 0xbf800000282b7421 */ /* 0x000fe20000000000 */
[----:B------:R-:W-:Y:S01]  /*45f0*/  ISETP.GE.U32.AND P4, PT, R49, 0x7f800000, PT ;  /* 0x7f8000003100780c */ /* 0x000fe20003f86070 */
[----:B------:R-:W-:Y:S01]  /*4600*/  FFMA.FTZ R42, R42, 1.1920928955078125e-07, R37 ;  /* 0x340000002a2a7823 */ /* 0x000fe20000010025 */
[----:B------:R-:W-:Y:S01]  /*4610*/  IADD3 R36, PT, PT, R47, UR12, R44 ;  /* 0x0000000c2f247c10 */ /* 0x000fe2000fffe02c */
[----:B------:R-:W1:Y:S01]  /*4620*/  LDC R37, c[0x0][0x3e8] ;  /* 0x0000fa00ff257b82 */ /* 0x000e620000000800 */
[----:B------:R-:W-:Y:S01]  /*4630*/  SHF.L.U32 R3, R3, 0x4, RZ ;  /* 0x0000000403037819 */ /* 0x000fe200000006ff */
[----:B------:R-:W2:Y:S01]  /*4640*/  @!P1 SYNCS.CCTL.IV [UR12+0x5008] ;  /* 0x00500800ff0099b1 */ /* 0x000ea2000800000c */
[----:B------:R-:W-:Y:S01]  /*4650*/  NOP ;  /* 0x0000000000007918 */ /* 0x000fe20000000000 */
[----:B------:R-:W-:Y:S01]  /*4660*/  FSETP.NEU.AND P1, PT, R49, RZ, PT ;  /* 0x000000ff3100720b */ /* 0x000fe20003f2d000 */
[----:B0-----:R-:W-:Y:S01]  /*4670*/  @P2 FMUL R6, R6, 0.25 ;  /* 0x3e80000006062820 */ /* 0x001fe20000400000 */
[----:B------:R-:W-:Y:S01]  /*4680*/  @P2 FMUL R5, R5, 0.25 ;  /* 0x3e80000005052820 */ /* 0x000fe20000400000 */
[----:B------:R-:W-:Y:S01]  /*4690*/  @P2 FMUL R7, R7, 0.25 ;  /* 0x3e80000007072820 */ /* 0x000fe20000400000 */
[----:B------:R-:W-:Y:S01]  /*46a0*/  @P2 FMUL R8, R8, 0.25 ;  /* 0x3e80000008082820 */ /* 0x000fe20000400000 */
[----:B------:R-:W-:Y:S01]  /*46b0*/  @!P3 FMUL R6, R6, 16777216 ;  /* 0x4b8000000606b820 */ /* 0x000fe20000400000 */
[----:B------:R-:W-:Y:S01]  /*46c0*/  @P2 FMUL R10, R10, 0.25 ;  /* 0x3e8000000a0a2820 */ /* 0x000fe20000400000 */
[----:B------:R-:W-:Y:S01]  /*46d0*/  @!P3 FMUL R5, R5, 16777216 ;  /* 0x4b8000000505b820 */ /* 0x000fe20000400000 */
[----:B------:R-:W-:Y:S01]  /*46e0*/  @!P3 FMUL R7, R7, 16777216 ;  /* 0x4b8000000707b820 */ /* 0x000fe20000400000 */
[----:B---3--:R-:W-:Y:S01]  /*46f0*/  FMUL R41, R45, R6 ;  /* 0x000000062d297220 */ /* 0x008fe20000400000 */
[----:B------:R-:W-:-:S02]  /*4700*/  HFMA2 R6, -RZ, RZ, 1.443359375, -0.2030029296875 ;  /* 0x3dc6b27fff067431 */ /* 0x000fc400000001ff */
[----:B------:R-:W-:Y:S01]  /*4710*/  @!P3 FMUL R8, R8, 16777216 ;  /* 0x4b8000000808b820 */ /* 0x000fe20000400000 */
[----:B------:R-:W-:Y:S01]  /*4720*/  @!P3 FMUL R10, R10, 16777216 ;  /* 0x4b8000000a0ab820 */ /* 0x000fe20000400000 */
[C---:B------:R-:W-:Y:S01]  /*4730*/  FMUL R5, R45.reuse, R5 ;  /* 0x000000052d057220 */ /* 0x040fe20000400000 */
[C---:B------:R-:W-:Y:S01]  /*4740*/  FMUL R40, R45.reuse, R7 ;  /* 0x000000072d287220 */ /* 0x040fe20000400000 */
[C---:B------:R-:W-:Y:S01]  /*4750*/  FMUL R7, R45.reuse, R8 ;  /* 0x000000082d077220 */ /* 0x040fe20000400000 */
[----:B------:R-:W-:Y:S01]  /*4760*/  FMUL R10, R45, R10 ;  /* 0x0000000a2d0a7220 */ /* 0x000fe20000400000 */
[----:B------:R-:W-:Y:S01]  /*4770*/  @P2 FMUL R11, R11, 0.25 ;  /* 0x3e8000000b0b2820 */ /* 0x000fe20000400000 */
[----:B------:R-:W-:Y:S01]  /*4780*/  @P2 FMUL R12, R12, 0.25 ;  /* 0x3e8000000c0c2820 */ /* 0x000fe20000400000 */
[----:B------:R-:W-:Y:S01]  /*4790*/  F2FP.F16.F32.PACK_AB R8, R40, R5 ;  /* 0x000000052808723e */ /* 0x000fe200000000ff */
[C---:B------:R-:W-:Y:S01]  /*47a0*/  FFMA.FTZ R6, R43.reuse, R6, -0.16845393180847167969 ;  /* 0xbe2c7f302b067423 */ /* 0x040fe20000010006 */
[----:B------:R-:W-:Y:S01]  /*47b0*/  F2FP.F16.F32.PACK_AB R5, R10, R7 ;  /* 0x000000070a05723e */ /* 0x000fe200000000ff */
[----:B------:R-:W-:Y:S01]  /*47c0*/  @P2 FMUL R14, R14, 0.25 ;  /* 0x3e8000000e0e2820 */ /* 0x000fe20000400000 */
[----:B------:R-:W-:Y:S01]  /*47d0*/  @P2 FMUL R4, R4, 0.25 ;  /* 0x3e80000004042820 */ /* 0x000fe20000400000 */
[----:B------:R-:W-:Y:S01]  /*47e0*/  FFMA.FTZ R10, R43, R6, 0.1716887056827545166 ;  /* 0x3e2fcf2a2b0a7423 */ /* 0x000fe20000010006 */
[----:B------:R-:W-:Y:S01]  /*47f0*/  @!P3 FMUL R11, R11, 16777216 ;  /* 0x4b8000000b0bb820 */ /* 0x000fe20000400000 */
[----:B------:R-:W-:Y:S01]  /*4800*/  @!P3 FMUL R12, R12, 16777216 ;  /* 0x4b8000000c0cb820 */ /* 0x000fe20000400000 */
[----:B------:R-:W-:Y:S01]  /*4810*/  @!P3 FMUL R14, R14, 16777216 ;  /* 0x4b8000000e0eb820 */ /* 0x000fe20000400000 */
[----:B------:R-:W-:Y:S01]  /*4820*/  FFMA.FTZ R10, R43, R10, -0.17900948226451873779 ;  /* 0xbe374e432b0a7423 */ /* 0x000fe2000001000a */
[----:B------:R-:W-:Y:S01]  /*4830*/  @P2 FMUL R16, R16, 0.25 ;  /* 0x3e80000010102820 */ /* 0x000fe20000400000 */
[----:B------:R-:W-:Y:S01]  /*4840*/  @P2 FMUL R9, R9, 0.25 ;  /* 0x3e80000009092820 */ /* 0x000fe20000400000 */
[----:B------:R-:W-:Y:S01]  /*4850*/  @P2 FMUL R13, R13, 0.25 ;  /* 0x3e8000000d0d2820 */ /* 0x000fe20000400000 */
[----:B------:R-:W-:Y:S01]  /*4860*/  FFMA.FTZ R10, R43, R10, 0.20512372255325317383 ;  /* 0x3e520bf42b0a7423 */ /* 0x000fe2000001000a */
[----:B------:R-:W-:Y:S01]  /*4870*/  @P2 FMUL R15, R15, 0.25 ;  /* 0x3e8000000f0f2820 */ /* 0x000fe20000400000 */
[----:B------:R-:W-:Y:S01]  /*4880*/  @P2 FMUL R17, R17, 0.25 ;  /* 0x3e80000011112820 */ /* 0x000fe20000400000 */
[----:B------:R-:W-:Y:S01]  /*4890*/  @P2 FMUL R18, R18, 0.25 ;  /* 0x3e80000012122820 */ /* 0x000fe20000400000 */
[----:B------:R-:W-:Y:S01]  /*48a0*/  FFMA.FTZ R10, R43, R10, -0.24046532809734344482 ;  /* 0xbe763c8b2b0a7423 */ /* 0x000fe2000001000a */
[----:B------:R-:W-:Y:S01]  /*48b0*/  @P2 FMUL R19, R19, 0.25 ;  /* 0x3e80000013132820 */ /* 0x000fe20000400000 */
[----:B------:R-:W-:Y:S01]  /*48c0*/  @!P3 FMUL R4, R4, 16777216 ;  /* 0x4b8000000404b820 */ /* 0x000fe20000400000 */
[----:B------:R-:W-:Y:S01]  /*48d0*/  FMUL R44, R45, R11 ;  /* 0x0000000b2d2c7220 */ /* 0x000fe20000400000 */
[----:B------:R-:W-:Y:S01]  /*48e0*/  FFMA.FTZ R10, R43, R10, 0.28857114911079406738 ;  /* 0x3e93bf992b0a7423 */ /* 0x000fe2000001000a */
[C---:B------:R-:W-:Y:S01]  /*48f0*/  FMUL R12, R45.reuse, R12 ;  /* 0x0000000c2d0c7220 */ /* 0x040fe20000400000 */
[----:B------:R-:W-:Y:S01]  /*4900*/  FMUL R11, R45, R14 ;  /* 0x0000000e2d0b7220 */ /* 0x000fe20000400000 */
[----:B------:R-:W-:Y:S01]  /*4910*/  @!P3 FMUL R16, R16, 16777216 ;  /* 0x4b8000001010b820 */ /* 0x000fe20000400000 */
[----:B------:R-:W-:Y:S01]  /*4920*/  FFMA.FTZ R10, R43, R10, -0.36067417263984680176 ;  /* 0xbeb8aa492b0a7423 */ /* 0x000fe2000001000a */
[----:B------:R-:W-:Y:S01]  /*4930*/  @!P3 FMUL R9, R9, 16777216 ;  /* 0x4b8000000909b820 */ /* 0x000fe20000400000 */
[----:B------:R-:W-:Y:S01]  /*4940*/  @!P3 FMUL R13, R13, 16777216 ;  /* 0x4b8000000d0db820 */ /* 0x000fe20000400000 */
[----:B------:R-:W-:Y:S01]  /*4950*/  @!P3 FMUL R15, R15, 16777216 ;  /* 0x4b8000000f0fb820 */ /* 0x000fe20000400000 */
[----:B------:R-:W-:Y:S01]  /*4960*/  @!P3 FMUL R17, R17, 16777216 ;  /* 0x4b8000001111b820 */ /* 0x000fe20000400000 */
[----:B------:R-:W-:Y:S01]  /*4970*/  @!P3 FMUL R18, R18, 16777216 ;  /* 0x4b8000001212b820 */ /* 0x000fe20000400000 */
[----:B------:R-:W-:Y:S01]  /*4980*/  @!P3 FMUL R19, R19, 16777216 ;  /* 0x4b8000001313b820 */ /* 0x000fe20000400000 */
[----:B------:R-:W-:Y:S01]  /*4990*/  FFMA.FTZ R10, R43, R10, 0.48089820146560668945 ;  /* 0x3ef6384a2b0a7423 */ /* 0x000fe2000001000a */
[----:B------:R-:W-:Y:S01]  /*49a0*/  FMUL R4, R45, R4 ;  /* 0x000000042d047220 */ /* 0x000fe20000400000 */
[----:B------:R-:W-:Y:S01]  /*49b0*/  F2FP.F16.F32.PACK_AB R6, R11, R12 ;  /* 0x0000000c0b06723e */ /* 0x000fe200000000ff */
[C---:B------:R-:W-:Y:S01]  /*49c0*/  FMUL R7, R45.reuse, R16 ;  /* 0x000000102d077220 */ /* 0x040fe20000400000 */
[C---:B------:R-:W-:Y:S01]  /*49d0*/  FMUL R9, R45.reuse, R9 ;  /* 0x000000092d097220 */ /* 0x040fe20000400000 */
[C---:B------:R-:W-:Y:S01]  /*49e0*/  FMUL R13, R45.reuse, R13 ;  /* 0x0000000d2d0d7220 */ /* 0x040fe20000400000 */
[C---:B------:R-:W-:Y:S01]  /*49f0*/  FMUL R14, R45.reuse, R15 ;  /* 0x0000000f2d0e7220 */ /* 0x040fe20000400000 */
[----:B------:R-:W-:Y:S01]  /*4a00*/  FMUL R11, R45, R17 ;  /* 0x000000112d0b7220 */ /* 0x000fe20000400000 */
[----:B------:R-:W-:Y:S01]  /*4a10*/  FFMA.FTZ R10, R43, R10, -0.72134751081466674805 ;  /* 0xbf38aa3b2b0a7423 */ /* 0x000fe2000001000a */
[C---:B------:R-:W-:Y:S01]  /*4a20*/  FMUL R18, R45.reuse, R18 ;  /* 0x000000122d127220 */ /* 0x040fe20000400000 */
[----:B------:R-:W-:Y:S01]  /*4a30*/  FMUL R16, R45, R19 ;  /* 0x000000132d107220 */ /* 0x000fe20000400000 */
[----:B------:R-:W-:Y:S01]  /*4a40*/  F2FP.F16.F32.PACK_AB R4, R41, R4 ;  /* 0x000000042904723e */ /* 0x000fe200000000ff */
[C---:B------:R-:W-:Y:S01]  /*4a50*/  FMUL R12, R43.reuse, R10 ;  /* 0x0000000a2b0c7220 */ /* 0x040fe20000400000 */
[----:B------:R-:W0:Y:S01]  /*4a60*/  LDC.64 R40, c[0x0][0x398] ;  /* 0x0000e600ff287b82 */ /* 0x000e220000000a00 */
[----:B------:R-:W-:Y:S01]  /*4a70*/  F2FP.F16.F32.PACK_AB R9, R44, R9 ;  /* 0x000000092c09723e */ /* 0x000fe200000000ff */
[----:B------:R-:W-:Y:S01]  /*4a80*/  @P2 FMUL R26, R26, 0.25 ;  /* 0x3e8000001a1a2820 */ /* 0x000fe20000400000 */
[----:B------:R-:W-:Y:S01]  /*4a90*/  F2FP.F16.F32.PACK_AB R10, R14, R13 ;  /* 0x0000000d0e0a723e */ /* 0x000fe200000000ff */
[----:B------:R-:W-:Y:S01]  /*4aa0*/  FMUL R12, R43, R12 ;  /* 0x0000000c2b0c7220 */ /* 0x000fe20000400000 */
[----:B------:R-:W-:Y:S01]  /*4ab0*/  F2FP.F16.F32.PACK_AB R7, R18, R7 ;  /* 0x000000071207723e */ /* 0x000fe200000000ff */
[----:B------:R-:W-:Y:S01]  /*4ac0*/  @P2 FMUL R20, R20, 0.25 ;  /* 0x3e80000014142820 */ /* 0x000fe20000400000 */
[----:B------:R-:W-:Y:S01]  /*4ad0*/  F2FP.F16.F32.PACK_AB R11, R16, R11 ;  /* 0x0000000b100b723e */ /* 0x000fe200000000ff */
[----:B------:R-:W-:Y:S01]  /*4ae0*/  @P2 FMUL R21, R21, 0.25 ;  /* 0x3e80000015152820 */ /* 0x000fe20000400000 */
[----:B------:R-:W-:Y:S01]  /*4af0*/  SHF.R.U32.HI R44, RZ, 0x6, R0 ;  /* 0x00000006ff2c7819 */ /* 0x000fe20000011600 */
[----:B--2---:R2:W-:Y:S01]  /*4b00*/  STS.128 [R38], R4 ;  /* 0x0000000426007388 */ /* 0x0045e20000000c00 */
[----:B------:R-:W-:Y:S01]  /*4b10*/  @P2 FMUL R25, R25, 0.25 ;  /* 0x3e80000019192820 */ /* 0x000fe20000400000 */
[----:B------:R-:W-:Y:S01]  /*4b20*/  @P2 FMUL R27, R27, 0.25 ;  /* 0x3e8000001b1b2820 */ /* 0x000fe20000400000 */
[----:B------:R-:W-:Y:S01]  /*4b30*/  SGXT.U32 R44, R44, 0x1 ;  /* 0x000000012c2c781a */ /* 0x000fe20000000000 */
[----:B------:R3:W-:Y:S01]  /*4b40*/  STS.128 [R38+0x400], R8 ;  /* 0x0004000826007388 */ /* 0x0007e20000000c00 */
[----:B------:R-:W-:Y:S01]  /*4b50*/  @!P3 FMUL R26, R26, 16777216 ;  /* 0x4b8000001a1ab820 */ /* 0x000fe20000400000 */
[----:B------:R-:W-:Y:S01]  /*4b60*/  FFMA.FTZ R43, R43, 1.4426950216293334961, R12 ;  /* 0x3fb8aa3b2b2b7823 */ /* 0x000fe2000001000c */
[----:B------:R-:W-:Y:S01]  /*4b70*/  @P2 FMUL R28, R28, 0.25 ;  /* 0x3e8000001c1c2820 */ /* 0x000fe20000400000 */
[----:B-1----:R-:W-:-:S02]  /*4b80*/  IMAD R44, R44, R37, RZ ;  /* 0x000000252c2c7224 */ /* 0x002fc400078e02ff */
[----:B------:R-:W-:Y:S01]  /*4b90*/  @P2 FMUL R30, R30, 0.25 ;  /* 0x3e8000001e1e2820 */ /* 0x000fe20000400000 */
[----:B------:R-:W-:Y:S02]  /*4ba0*/  IMAD R12, R2, UR5, RZ ;  /* 0x00000005020c7c24 */ /* 0x000fe4000f8e02ff */
[----:B------:R-:W-:Y:S01]  /*4bb0*/  @!P3 FMUL R20, R20, 16777216 ;  /* 0x4b8000001414b820 */ /* 0x000fe20000400000 */
[----:B------:R-:W-:Y:S01]  /*4bc0*/  @!P3 FMUL R21, R21, 16777216 ;  /* 0x4b8000001515b820 */ /* 0x000fe20000400000 */
[----:B------:R-:W-:Y:S01]  /*4bd0*/  @!P3 FMUL R25, R25, 16777216 ;  /* 0x4b8000001919b820 */ /* 0x000fe20000400000 */
[----:B------:R-:W-:Y:S01]  /*4be0*/  @!P3 FMUL R27, R27, 16777216 ;  /* 0x4b8000001b1bb820 */ /* 0x000fe20000400000 */
[----:B------:R-:W-:Y:S01]  /*4bf0*/  USHF.L.U32 UR5, UR4, 0x1, URZ ;  /* 0x0000000104057899 */ /* 0x000fe200080006ff */
[----:B--2---:R-:W-:Y:S01]  /*4c00*/  FMUL R6, R45, R26 ;  /* 0x0000001a2d067220 */ /* 0x004fe20000400000 */
[----:B------:R-:W-:Y:S01]  /*4c10*/  @P2 FMUL R22, R22, 0.25 ;  /* 0x3e80000016162820 */ /* 0x000fe20000400000 */
[----:B------:R-:W-:Y:S01]  /*4c20*/  @P2 FMUL R24, R24, 0.25 ;  /* 0x3e80000018182820 */ /* 0x000fe20000400000 */
[----:B------:R-:W-:Y:S01]  /*4c30*/  @!P3 FMUL R28, R28, 16777216 ;  /* 0x4b8000001c1cb820 */ /* 0x000fe20000400000 */
[----:B------:R-:W-:Y:S01]  /*4c40*/  @!P3 FMUL R30, R30, 16777216 ;  /* 0x4b8000001e1eb820 */ /* 0x000fe20000400000 */
[----:B------:R-:W-:-:S02]  /*4c50*/  IMAD R26, R37, 0x2, R44 ;  /* 0x00000002251a7824 */ /* 0x000fc400078e022c */
[C---:B---3--:R-:W-:Y:S01]  /*4c60*/  FMUL R8, R45.reuse, R20 ;  /* 0x000000142d087220 */ /* 0x048fe20000400000 */
[----:B------:R-:W-:Y:S01]  /*4c70*/  @P4 IMAD.MOV.U32 R14, RZ, RZ, 0x7f800000 ;  /* 0x7f800000ff0e4424 */ /* 0x000fe200078e00ff */
[----:B------:R-:W-:Y:S01]  /*4c80*/  SHF.L.U32 R13, R12, 0x1, RZ ;  /* 0x000000010c0d7819 */ /* 0x000fe200000006ff */
[C---:B------:R-:W-:Y:S01]  /*4c90*/  FMUL R20, R45.reuse, R21 ;  /* 0x000000152d147220 */ /* 0x040fe20000400000 */
[C---:B------:R-:W-:Y:S01]  /*4ca0*/  FMUL R21, R45.reuse, R25 ;  /* 0x000000192d157220 */ /* 0x040fe20000400000 */
[C---:B------:R-:W-:Y:S01]  /*4cb0*/  FMUL R10, R45.reuse, R27 ;  /* 0x0000001b2d0a7220 */ /* 0x040fe20000400000 */
[----:B------:R-:W-:Y:S01]  /*4cc0*/  FADD R42, R42, R43 ;  /* 0x0000002b2a2a7221 */ /* 0x000fe20000000000 */
[----:B------:R-:W-:Y:S01]  /*4cd0*/  @!P3 FMUL R22, R22, 16777216 ;  /* 0x4b8000001616b820 */ /* 0x000fe20000400000 */
[----:B------:R-:W-:Y:S01]  /*4ce0*/  @!P3 FMUL R24, R24, 16777216 ;  /* 0x4b8000001818b820 */ /* 0x000fe20000400000 */
[C---:B------:R-:W-:Y:S01]  /*4cf0*/  FMUL R7, R45.reuse, R28 ;  /* 0x0000001c2d077220 */ /* 0x040fe20000400000 */
[----:B------:R-:W-:Y:S01]  /*4d00*/  FMUL R30, R45, R30 ;  /* 0x0000001e2d1e7220 */ /* 0x000fe20000400000 */
[----:B------:R-:W-:Y:S01]  /*4d10*/  @P4 FFMA.FTZ R42, R49, R14, +INF ;  /* 0x7f800000312a4423 */ /* 0x000fe2000001000e */
[----:B------:R-:W-:Y:S01]  /*4d20*/  LEA R28, R37, R26, 0x1 ;  /* 0x0000001a251c7211 */ /* 0x000fe200078e08ff */
[----:B------:R-:W-:Y:S01]  /*4d30*/  @P2 FMUL R32, R32, 0.25 ;  /* 0x3e80000020202820 */ /* 0x000fe20000400000 */
[----:B0-----:R-:W-:Y:S01]  /*4d40*/  IADD3 R16, P4, P5, R13, UR5, R40 ;  /* 0x000000050d107c10 */ /* 0x001fe2000fd9e028 */
[----:B------:R-:W-:Y:S01]  /*4d50*/  @P2 FMUL R34, R34, 0.25 ;  /* 0x3e80000022222820 */ /* 0x000fe20000400000 */
[----:B------:R-:W-:Y:S01]  /*4d60*/  UIMAD.WIDE UR4, UR4, 0x2, URZ ;  /* 0x00000002040478a5 */ /* 0x000fe2000f8e02ff */
[----:B------:R-:W-:-:S04]  /*4d70*/  IMAD.HI R4, R12, 0x2, RZ ;  /* 0x000000020c047827 */ /* 0x000fc800078e02ff */
[C---:B------:R-:W-:Y:S01]  /*4d80*/  FMUL R5, R45.reuse, R22 ;  /* 0x000000162d057220 */ /* 0x040fe20000400000 */
[----:B------:R-:W-:Y:S01]  /*4d90*/  FMUL R9, R45, R24 ;  /* 0x000000182d097220 */ /* 0x000fe20000400000 */
[----:B------:R-:W-:Y:S01]  /*4da0*/  F2FP.F16.F32.PACK_AB R21, R10, R21 ;  /* 0x000000150a15723e */ /* 0x000fe200000000ff */
[----:B------:R-:W-:Y:S01]  /*4db0*/  @P2 FMUL R23, R23, 0.25 ;  /* 0x3e80000017172820 */ /* 0x000fe20000400000 */
[----:B------:R-:W-:Y:S01]  /*4dc0*/  LOP3.LUT R40, R46, 0x7f0, RZ, 0xc0, !PT ;  /* 0x000007f02e287812 */ /* 0x000fe200078ec0ff */
[----:B------:R-:W-:Y:S01]  /*4dd0*/  BAR.SYNC.DEFER_BLOCKING 0x0 ;  /* 0x0000000000007b1d */ /* 0x000fe20000010000 */
[----:B------:R-:W-:Y:S01]  /*4de0*/  F2FP.F16.F32.PACK_AB R10, R30, R7 ;  /* 0x000000071e0a723e */ /* 0x000fe200000000ff */
[----:B------:R-:W-:Y:S01]  /*4df0*/  @!P3 FMUL R32, R32, 16777216 ;  /* 0x4b8000002020b820 */ /* 0x000fe20000400000 */
[----:B------:R-:W-:Y:S01]  /*4e00*/  @!P3 FMUL R34, R34, 16777216 ;  /* 0x4b8000002222b820 */ /* 0x000fe20000400000 */
[----:B------:R-:W-:Y:S02]  /*4e10*/  IMAD R30, R37, 0x2, R28 ;  /* 0x00000002251e7824 */ /* 0x000fe400078e021c */
[----:B------:R-:W-:Y:S01]  /*4e20*/  @P2 FMUL R33, R33, 0.25 ;  /* 0x3e80000021212820 */ /* 0x000fe20000400000 */
[----:B------:R-:W-:Y:S01]  /*4e30*/  @P2 FMUL R35, R35, 0.25 ;  /* 0x3e80000023232820 */ /* 0x000fe20000400000 */
[----:B------:R-:W-:Y:S01]  /*4e40*/  IADD3.X R17, PT, PT, R4, UR5, R41, P4, P5 ;  /* 0x0000000504117c10 */ /* 0x000fe2000a7ea429 */
[----:B------:R-:W-:Y:S01]  /*4e50*/  @!P3 FMUL R23, R23, 16777216 ;  /* 0x4b8000001717b820 */ /* 0x000fe20000400000 */
[----:B------:R-:W-:Y:S01]  /*4e60*/  F2FP.F16.F32.PACK_AB R8, R5, R8 ;  /* 0x000000080508723e */ /* 0x000fe200000000ff */
[C---:B------:R-:W-:Y:S01]  /*4e70*/  FMUL R11, R45.reuse, R32 ;  /* 0x000000202d0b7220 */ /* 0x040fe20000400000 */
[----:B------:R-:W-:Y:S01]  /*4e80*/  F2FP.F16.F32.PACK_AB R9, R6, R9 ;  /* 0x000000090609723e */ /* 0x000fe200000000ff */
[----:B------:R-:W-:Y:S01]  /*4e90*/  FMUL R34, R45, R34 ;  /* 0x000000222d227220 */ /* 0x000fe20000400000 */
[----:B------:R-:W-:Y:S01]  /*4ea0*/  @!P3 FMUL R33, R33, 16777216 ;  /* 0x4b8000002121b820 */ /* 0x000fe20000400000 */
[----:B------:R-:W-:Y:S01]  /*4eb0*/  @!P3 FMUL R35, R35, 16777216 ;  /* 0x4b8000002323b820 */ /* 0x000fe20000400000 */
[----:B------:R-:W-:Y:S01]  /*4ec0*/  LEA R32, R37, R30, 0x1 ;  /* 0x0000001e25207211 */ /* 0x000fe200078e08ff */
[C---:B------:R-:W-:Y:S01]  /*4ed0*/  FMUL R23, R45.reuse, R23 ;  /* 0x000000172d177220 */ /* 0x040fe20000400000 */
[----:B------:R-:W-:Y:S01]  /*4ee0*/  FSEL R42, R42, -INF , P1 ;  /* 0xff8000002a2a7808 */ /* 0x000fe20000800000 */
[C---:B------:R-:W-:Y:S01]  /*4ef0*/  FMUL R33, R45.reuse, R33 ;  /* 0x000000212d217220 */ /* 0x040fe20000400000 */
[----:B------:R-:W-:Y:S01]  /*4f00*/  FMUL R18, R45, R35 ;  /* 0x000000232d127220 */ /* 0x000fe20000400000 */
[----:B------:R-:W-:Y:S01]  /*4f10*/  F2FP.F16.F32.PACK_AB R11, R34, R11 ;  /* 0x0000000b220b723e */ /* 0x000fe200000000ff */
[----:B------:R-:W-:-:S02]  /*4f20*/  IMAD R34, R37, 0x2, R32 ;  /* 0x0000000225227824 */ /* 0x000fc400078e0220 */
[----:B------:R-:W-:Y:S01]  /*4f30*/  @P2 FMUL R29, R29, 0.25 ;  /* 0x3e8000001d1d2820 */ /* 0x000fe20000400000 */
[----:B------:R-:W-:Y:S01]  /*4f40*/  @P2 FMUL R31, R31, 0.25 ;  /* 0x3e8000001f1f2820 */ /* 0x000fe20000400000 */
[----:B------:R-:W0:Y:S01]  /*4f50*/  LDS.128 R12, [R40+UR12] ;  /* 0x0000000c280c7984 */ /* 0x000e220008000c00 */
[----:B------:R-:W-:Y:S01]  /*4f60*/  F2FP.F16.F32.PACK_AB R20, R23, R20 ;  /* 0x000000141714723e */ /* 0x000fe200000000ff */
[----:B------:R-:W-:Y:S01]  /*4f70*/  FFMA R39, R42, 0.69314718246459960938, R39 ;  /* 0x3f3172182a277823 */ /* 0x000fe20000000027 */
[----:B------:R-:W-:Y:S01]  /*4f80*/  F2FP.F16.F32.PACK_AB R23, R18, R33 ;  /* 0x000000211217723e */ /* 0x000fe200000000ff */
[----:B------:R-:W-:Y:S01]  /*4f90*/  LDS.128 R4, [R40+UR12+0x800] ;  /* 0x0008000c28047984 */ /* 0x000fe20008000c00 */
[----:B------:R-:W-:Y:S01]  /*4fa0*/  @!P3 FMUL R29, R29, 16777216 ;  /* 0x4b8000001d1db820 */ /* 0x000fe20000400000 */
[----:B------:R-:W-:Y:S01]  /*4fb0*/  @!P3 FMUL R31, R31, 16777216 ;  /* 0x4b8000001f1fb820 */ /* 0x000fe20000400000 */
[----:B------:R-:W-:Y:S01]  /*4fc0*/  BAR.SYNC.DEFER_BLOCKING 0x0 ;  /* 0x0000000000007b1d */ /* 0x000fe20000010000 */
[C---:B------:R-:W-:Y:S01]  /*4fd0*/  LEA R18, P1, R44.reuse, R16, 0x1 ;  /* 0x000000102c127211 */ /* 0x040fe200078208ff */
[----:B------:R-:W-:Y:S01]  /*4fe0*/  FMUL R22, R45, R29 ;  /* 0x0000001d2d167220 */ /* 0x000fe20000400000 */
[----:B------:R-:W-:Y:S01]  /*4ff0*/  LEA R42, R37, R34, 0x1 ;  /* 0x00000022252a7211 */ /* 0x000fe200078e08ff */
[----:B------:R-:W-:Y:S01]  /*5000*/  FMUL R31, R45, R31 ;  /* 0x0000001f2d1f7220 */ /* 0x000fe20000400000 */
[----:B------:R-:W-:Y:S01]  /*5010*/  LEA.HI.X.SX32 R19, R44, R17, 0x1, P1 ;  /* 0x000000112c137211 */ /* 0x000fe200008f0eff */
[----:B------:R-:W1:Y:S01]  /*5020*/  LDCU UR4, c[0x0][0x3ec] ;  /* 0x00007d80ff0477ac */ /* 0x000e620008000800 */
[----:B------:R-:W-:Y:S01]  /*5030*/  LEA R24, P2, R26, R16, 0x1 ;  /* 0x000000101a187211 */ /* 0x000fe200078408ff */
[----:B------:R-:W-:Y:S01]  /*5040*/  IMAD R44, R37, 0x2, R42 ;  /* 0x00000002252c7824 */ /* 0x000fe200078e022a */
[----:B------:R-:W-:-:S02]  /*5050*/  F2FP.F16.F32.PACK_AB R22, R31, R22 ;  /* 0x000000161f16723e */ /* 0x000fc400000000ff */
[-C--:B------:R-:W-:Y:S02]  /*5060*/  LEA.HI.X.SX32 R25, R26, R17.reuse, 0x1, P2 ;  /* 0x000000111a197211 */ /* 0x080fe400010f0eff */
[C---:B------:R-:W-:Y:S02]  /*5070*/  LEA R26, P1, R28.reuse, R16, 0x1 ;  /* 0x000000101c1a7211 */ /* 0x040fe400078208ff */
[----:B------:R-:W-:Y:S02]  /*5080*/  LEA R46, R37, R44, 0x1 ;  /* 0x0000002c252e7211 */ /* 0x000fe400078e08ff */
[----:B------:R-:W-:Y:S02]  /*5090*/  LEA.HI.X.SX32 R27, R28, R17, 0x1, P1 ;  /* 0x000000111c1b7211 */ /* 0x000fe400008f0eff */
[----:B------:R-:W-:Y:S02]  /*50a0*/  LEA R28, P1, R30, R16, 0x1 ;  /* 0x000000101e1c7211 */ /* 0x000fe400078208ff */
[----:B------:R-:W-:-:S02]  /*50b0*/  LOP3.LUT R0, R0, 0x7f, RZ, 0xc0, !PT ;  /* 0x0000007f00007812 */ /* 0x000fc400078ec0ff */
[----:B------:R-:W-:Y:S01]  /*50c0*/  LEA.HI.X.SX32 R29, R30, R17, 0x1, P1 ;  /* 0x000000111e1d7211 */ /* 0x000fe200008f0eff */
[----:B------:R0:W-:Y:S01]  /*50d0*/  STS.128 [R38], R8 ;  /* 0x0000000826007388 */ /* 0x0001e20000000c00 */
[----:B-1----:R-:W-:-:S03]  /*50e0*/  UIMAD UR4, UR9, UR4, URZ ;  /* 0x00000004090472a4 */ /* 0x002fc6000f8e02ff */
[----:B------:R1:W-:Y:S01]  /*50f0*/  STS.128 [R38+0x400], R20 ;  /* 0x0004001426007388 */ /* 0x0003e20000000c00 */
[----:B------:R-:W-:Y:S02]  /*5100*/  USHF.L.U32 UR6, UR4, 0x2, URZ ;  /* 0x0000000204067899 */ /* 0x000fe400080006ff */
[----:B------:R-:W-:Y:S01]  /*5110*/  UIMAD.WIDE UR4, UR4, 0x4, URZ ;  /* 0x00000004040478a5 */ /* 0x000fe2000f8e02ff */
[----:B------:R-:W-:Y:S01]  /*5120*/  BAR.SYNC.DEFER_BLOCKING 0x0 ;  /* 0x0000000000007b1d */ /* 0x000fe20000010000 */
[----:B0-----:R-:W-:Y:S01]  /*5130*/  PRMT R8, R12, 0x7632, R8 ;  /* 0x000076320c087816 */ /* 0x001fe20000000008 */
[----:B-1----:R-:W-:Y:S01]  /*5140*/  IMAD R38, R37, 0x2, R46 ;  /* 0x0000000225267824 */ /* 0x002fe200078e022e */
[----:B------:R-:W-:-:S04]  /*5150*/  LEA R20, P1, R32, R16, 0x1 ;  /* 0x0000001020147211 */ /* 0x000fc800078208ff */
[C---:B------:R-:W-:Y:S02]  /*5160*/  LEA R48, R37.reuse, R38, 0x1 ;  /* 0x0000002625307211 */ /* 0x040fe400078e08ff */
[-C--:B------:R-:W-:Y:S02]  /*5170*/  LEA.HI.X.SX32 R21, R32, R17.reuse, 0x1, P1 ;  /* 0x0000001120157211 */ /* 0x080fe400008f0eff */
[C---:B------:R-:W-:Y:S01]  /*5180*/  LEA R22, P1, R34.reuse, R16, 0x1 ;  /* 0x0000001022167211 */ /* 0x040fe200078208ff */
[C---:B------:R-:W-:Y:S01]  /*5190*/  IMAD R32, R37.reuse, 0x2, R48 ;  /* 0x0000000225207824 */ /* 0x040fe200078e0230 */
[----:B------:R0:W-:Y:S02]  /*51a0*/  STG.E.U16 desc[UR30][R18.64], R12 ;  /* 0x0000000c12007986 */ /* 0x0001e4000c10151e */
[----:B------:R-:W-:Y:S02]  /*51b0*/  LEA.HI.X.SX32 R23, R34, R17, 0x1, P1 ;  /* 0x0000001122177211 */ /* 0x000fe400008f0eff */
[----:B------:R-:W-:Y:S01]  /*51c0*/  LEA R50, R37, R32, 0x1 ;  /* 0x0000002025327211 */ /* 0x000fe200078e08ff */
[----:B------:R-:W-:Y:S01]  /*51d0*/  STG.E.U16 desc[UR30][R24.64], R8 ;  /* 0x0000000818007986 */ /* 0x000fe2000c10151e */
[----:B------:R-:W-:-:S03]  /*51e0*/  LEA R30, P1, R42, R16, 0x1 ;  /* 0x000000102a1e7211 */ /* 0x000fc600078208ff */
[----:B------:R-:W-:Y:S01]  /*51f0*/  IMAD R34, R37, 0x2, R50 ;  /* 0x0000000225227824 */ /* 0x000fe200078e0232 */
[----:B------:R-:W-:Y:S01]  /*5200*/  LEA.HI.X.SX32 R31, R42, R17, 0x1, P1 ;  /* 0x000000112a1f7211 */ /* 0x000fe200008f0eff */
[----:B------:R1:W-:Y:S01]  /*5210*/  STG.E.U16 desc[UR30][R26.64], R13 ;  /* 0x0000000d1a007986 */ /* 0x0003e2000c10151e */
[----:B0-----:R-:W-:Y:S02]  /*5220*/  PRMT R18, R13, 0x7632, R18 ;  /* 0x000076320d127816 */ /* 0x001fe40000000012 */
[----:B------:R-:W-:Y:S01]  /*5230*/  LEA R42, R37, R34, 0x1 ;  /* 0x00000022252a7211 */ /* 0x000fe200078e08ff */
[----:B------:R-:W0:Y:S01]  /*5240*/  LDS.128 R8, [R40+UR12] ;  /* 0x0000000c28087984 */ /* 0x000e220008000c00 */
[----:B------:R-:W-:-:S03]  /*5250*/  LEA R12, P1, R44, R16, 0x1 ;  /* 0x000000102c0c7211 */ /* 0x000fc600078208ff */
[----:B------:R-:W-:Y:S01]  /*5260*/  IMAD R52, R37, 0x2, R42 ;  /* 0x0000000225347824 */ /* 0x000fe200078e022a */
[----:B------:R-:W-:Y:S01]  /*5270*/  STG.E.U16 desc[UR30][R28.64], R18 ;  /* 0x000000121c007986 */ /* 0x000fe2000c10151e */
[----:B-1----:R-:W-:-:S03]  /*5280*/  PRMT R13, R14, 0x7632, R13 ;  /* 0x000076320e0d7816 */ /* 0x002fc6000000000d */
[----:B------:R1:W-:Y:S04]  /*5290*/  STG.E.U16 desc[UR30][R20.64], R14 ;  /* 0x0000000e14007986 */ /* 0x0003e8000c10151e */
[----:B------:R2:W-:Y:S04]  /*52a0*/  STG.E.U16 desc[UR30][R22.64], R13 ;  /* 0x0000000d16007986 */ /* 0x0005e8000c10151e */
[----:B------:R3:W-:Y:S01]  /*52b0*/  STG.E.U16 desc[UR30][R30.64], R15 ;  /* 0x0000000f1e007986 */ /* 0x0007e2000c10151e */
[----:B-1----:R-:W-:Y:S02]  /*52c0*/  LEA R20, P2, R38, R16, 0x1 ;  /* 0x0000001026147211 */ /* 0x002fe400078408ff */
[----:B------:R-:W-:-:S02]  /*52d0*/  PRMT R14, R15, 0x7632, R14 ;  /* 0x000076320f0e7816 */ /* 0x000fc4000000000e */
[-C--:B--2---:R-:W-:Y:S02]  /*52e0*/  LEA.HI.X.SX32 R13, R44, R17.reuse, 0x1, P1 ;  /* 0x000000112c0d7211 */ /* 0x084fe400008f0eff */
[C---:B------:R-:W-:Y:S02]  /*52f0*/  LEA R44, R37.reuse, R52, 0x1 ;  /* 0x00000034252c7211 */ /* 0x040fe400078e08ff */
[-C--:B------:R-:W-:Y:S01]  /*5300*/  LEA R18, P1, R46, R16.reuse, 0x1 ;  /* 0x000000102e127211 */ /* 0x080fe200078208ff */
[----:B------:R-:W-:Y:S01]  /*5310*/  STG.E.U16 desc[UR30][R12.64], R14 ;  /* 0x0000000e0c007986 */ /* 0x000fe2000c10151e */
[-C--:B------:R-:W-:Y:S01]  /*5320*/  LEA.HI.X.SX32 R21, R38, R17.reuse, 0x1, P2 ;  /* 0x0000001126157211 */ /* 0x080fe200010f0eff */
[----:B------:R-:W-:Y:S01]  /*5330*/  IMAD R54, R37, 0x2, R44 ;  /* 0x0000000225367824 */ /* 0x000fe200078e022c */
[----:B------:R-:W-:Y:S01]  /*5340*/  LEA.HI.X.SX32 R19, R46, R17, 0x1, P1 ;  /* 0x000000112e137211 */ /* 0x000fe200008f0eff */
[----:B------:R1:W2:Y:S01]  /*5350*/  LDS.128 R12, [R40+UR12+0x800] ;  /* 0x0008000c280c7984 */ /* 0x0002a20008000c00 */
[----:B------:R-:W-:-:S02]  /*5360*/  LEA R22, P1, R48, R16, 0x1 ;  /* 0x0000001030167211 */ /* 0x000fc400078208ff */
[C---:B------:R-:W-:Y:S02]  /*5370*/  LEA R46, R37.reuse, R54, 0x1 ;  /* 0x00000036252e7211 */ /* 0x040fe400078e08ff */
[-C--:B------:R-:W-:Y:S01]  /*5380*/  LEA.HI.X.SX32 R23, R48, R17.reuse, 0x1, P1 ;  /* 0x0000001130177211 */ /* 0x080fe200008f0eff */
[----:B0-----:R0:W-:Y:S01]  /*5390*/  STG.E.U16 desc[UR30][R18.64], R8 ;  /* 0x0000000812007986 */ /* 0x0011e2000c10151e */
[-C--:B------:R-:W-:Y:S01]  /*53a0*/  LEA R26, P1, R50, R16.reuse, 0x1 ;  /* 0x00000010321a7211 */ /* 0x080fe200078208ff */
[C---:B------:R-:W-:Y:S01]  /*53b0*/  IMAD R38, R37.reuse, 0x2, R46 ;  /* 0x0000000225267824 */ /* 0x040fe200078e022e */
[----:B------:R-:W-:Y:S02]  /*53c0*/  LEA R24, P2, R32, R16, 0x1 ;  /* 0x0000001020187211 */ /* 0x000fe400078408ff */
[----:B------:R-:W-:Y:S02]  /*53d0*/  LEA.HI.X.SX32 R27, R50, R17, 0x1, P1 ;  /* 0x00000011321b7211 */ /* 0x000fe400008f0eff */
[----:B------:R-:W-:-:S02]  /*53e0*/  LEA R56, R37, R38, 0x1 ;  /* 0x0000002625387211 */ /* 0x000fc400078e08ff */
[-C--:B------:R-:W-:Y:S02]  /*53f0*/  LEA.HI.X.SX32 R25, R32, R17.reuse, 0x1, P2 ;  /* 0x0000001120197211 */ /* 0x080fe400010f0eff */
[-C--:B------:R-:W-:Y:S01]  /*5400*/  LEA R28, P2, R34, R16.reuse, 0x1 ;  /* 0x00000010221c7211 */ /* 0x080fe200078408ff */
[C---:B------:R-:W-:Y:S01]  /*5410*/  IMAD R50, R37.reuse, 0x2, R56 ;  /* 0x0000000225327824 */ /* 0x040fe200078e0238 */
[----:B---3--:R-:W-:Y:S02]  /*5420*/  LEA R30, P1, R42, R16, 0x1 ;  /* 0x000000102a1e7211 */ /* 0x008fe400078208ff */
[-C--:B------:R-:W-:Y:S02]  /*5430*/  LEA.HI.X.SX32 R29, R34, R17.reuse, 0x1, P2 ;  /* 0x00000011221d7211 */ /* 0x080fe400010f0eff */
[----:B------:R-:W-:Y:S02]  /*5440*/  LEA R58, R37, R50, 0x1 ;  /* 0x00000032253a7211 */ /* 0x000fe400078e08ff */
[----:B------:R-:W-:-:S02]  /*5450*/  LEA.HI.X.SX32 R31, R42, R17, 0x1, P1 ;  /* 0x000000112a1f7211 */ /* 0x000fc400008f0eff */
[-C--:B------:R-:W-:Y:S01]  /*5460*/  LEA R32, P2, R52, R16.reuse, 0x1 ;  /* 0x0000001034207211 */ /* 0x080fe200078408ff */
[C---:B------:R-:W-:Y:S01]  /*5470*/  IMAD R60, R37.reuse, 0x2, R58 ;  /* 0x00000002253c7824 */ /* 0x040fe200078e023a */
[----:B------:R-:W-:Y:S02]  /*5480*/  LEA R34, P1, R44, R16, 0x1 ;  /* 0x000000102c227211 */ /* 0x000fe400078208ff */
[-C--:B------:R-:W-:Y:S02]  /*5490*/  LEA.HI.X.SX32 R33, R52, R17.reuse, 0x1, P2 ;  /* 0x0000001134217211 */ /* 0x080fe400010f0eff */
[C---:B------:R-:W-:Y:S02]  /*54a0*/  LEA R62, R37.reuse, R60, 0x1 ;  /* 0x0000003c253e7211 */ /* 0x040fe400078e08ff */
[----:B------:R-:W-:Y:S02]  /*54b0*/  LEA.HI.X.SX32 R35, R44, R17, 0x1, P1 ;  /* 0x000000112c237211 */ /* 0x000fe400008f0eff */
[-C--:B------:R-:W-:Y:S01]  /*54c0*/  LEA R42, P1, R54, R16.reuse, 0x1 ;  /* 0x00000010362a7211 */ /* 0x080fe200078208ff */
[----:B------:R-:W-:Y:S01]  /*54d0*/  IMAD R64, R37, 0x2, R62 ;  /* 0x0000000225407824 */ /* 0x000fe200078e023e */
[----:B------:R-:W-:-:S02]  /*54e0*/  LEA R44, P2, R46, R16, 0x1 ;  /* 0x000000102e2c7211 */ /* 0x000fc400078408ff */
[-C--:B------:R-:W-:Y:S02]  /*54f0*/  LEA.HI.X.SX32 R43, R54, R17.reuse, 0x1, P1 ;  /* 0x00000011362b7211 */ /* 0x080fe400008f0eff */
[-C--:B------:R-:W-:Y:S02]  /*5500*/  LEA.HI.X.SX32 R45, R46, R17.reuse, 0x1, P2 ;  /* 0x000000112e2d7211 */ /* 0x080fe400010f0eff */
[C---:B------:R-:W-:Y:S02]  /*5510*/  LEA R46, P1, R38.reuse, R16, 0x1 ;  /* 0x00000010262e7211 */ /* 0x040fe400078208ff */
[C---:B------:R-:W-:Y:S02]  /*5520*/  LEA R66, R37.reuse, R64, 0x1 ;  /* 0x0000004025427211 */ /* 0x040fe400078e08ff */
[----:B------:R-:W-:Y:S02]  /*5530*/  LEA.HI.X.SX32 R47, R38, R17, 0x1, P1 ;  /* 0x00000011262f7211 */ /* 0x000fe400008f0eff */
[----:B------:R-:W-:Y:S01]  /*5540*/  PRMT R69, R8, 0x7632, R69 ;  /* 0x0000763208457816 */ /* 0x000fe20000000045 */
[----:B------:R-:W-:Y:S01]  /*5550*/  IMAD R38, R37, 0x2, R66 ;  /* 0x0000000225267824 */ /* 0x000fe200078e0242 */
[----:B------:R-:W-:-:S02]  /*5560*/  LEA R48, P3, R50, R16, 0x1 ;  /* 0x0000001032307211 */ /* 0x000fc400078608ff */
[----:B-1----:R-:W-:Y:S01]  /*5570*/  LEA R40, P2, R56, R16, 0x1 ;  /* 0x0000001038287211 */ /* 0x002fe200078408ff */
[----:B------:R1:W-:Y:S01]  /*5580*/  STG.E.U16 desc[UR30][R20.64], R69 ;  /* 0x0000004514007986 */ /* 0x0003e2000c10151e */
[----:B------:R-:W-:Y:S02]  /*5590*/  LEA R68, R37, R38, 0x1 ;  /* 0x0000002625447211 */ /* 0x000fe400078e08ff */
[----:B0-----:R-:W-:Y:S01]  /*55a0*/  PRMT R19, R9, 0x7632, R19 ;  /* 0x0000763209137816 */ /* 0x001fe20000000013 */
[----:B------:R0:W-:Y:S01]  /*55b0*/  STG.E.U16 desc[UR30][R22.64], R9 ;  /* 0x0000000916007986 */ /* 0x0001e2000c10151e */
[-C--:B------:R-:W-:Y:S01]  /*55c0*/  LEA.HI.X.SX32 R49, R50, R17.reuse, 0x1, P3 ;  /* 0x0000001132317211 */ /* 0x080fe200018f0eff */
[----:B------:R-:W-:Y:S01]  /*55d0*/  IMAD R70, R37, 0x2, R68 ;  /* 0x0000000225467824 */ /* 0x000fe200078e0244 */
[----:B------:R-:W-:Y:S01]  /*55e0*/  LEA.HI.X.SX32 R41, R56, R17, 0x1, P2 ;  /* 0x0000001138297211 */ /* 0x000fe200010f0eff */
[----:B------:R3:W-:Y:S01]  /*55f0*/  STG.E.U16 desc[UR30][R24.64], R19 ;  /* 0x0000001318007986 */ /* 0x0007e2000c10151e */
[----:B------:R-:W-:-:S02]  /*5600*/  LEA R50, P1, R58, R16, 0x1 ;  /* 0x000000103a327211 */ /* 0x000fc400078208ff */
[-C--:B------:R-:W-:Y:S01]  /*5610*/  LEA R52, P2, R60, R16.reuse, 0x1 ;  /* 0x000000103c347211 */ /* 0x080fe200078408ff */
[----:B------:R4:W-:Y:S01]  /*5620*/  STG.E.U16 desc[UR30][R26.64], R10 ;  /* 0x0000000a1a007986 */ /* 0x0009e2000c10151e */
[----:B-1----:R-:W-:Y:S02]  /*5630*/  PRMT R21, R10, 0x7632, R21 ;  /* 0x000076320a157816 */ /* 0x002fe40000000015 */
[----:B------:R-:W-:Y:S02]  /*5640*/  LEA R54, P3, R62, R16, 0x1 ;  /* 0x000000103e367211 */ /* 0x000fe400078608ff */
[----:B0-----:R-:W-:Y:S01]  /*5650*/  PRMT R23, R11, 0x7632, R23 ;  /* 0x000076320b177816 */ /* 0x001fe20000000017 */
[----:B------:R2:W-:Y:S01]  /*5660*/  STG.E.U16 desc[UR30][R28.64], R21 ;  /* 0x000000151c007986 */ /* 0x0005e2000c10151e */
[C---:B------:R-:W-:Y:S02]  /*5670*/  LEA R72, R37.reuse, R70, 0x1 ;  /* 0x0000004625487211 */ /* 0x040fe400078e08ff */
[----:B---3--:R-:W-:Y:S01]  /*5680*/  PRMT R25, R4, 0x7632, R25 ;  /* 0x0000763204197816 */ /* 0x008fe20000000019 */
[----:B------:R0:W-:Y:S01]  /*5690*/  STG.E.U16 desc[UR30][R30.64], R11 ;  /* 0x0000000b1e007986 */ /* 0x0001e2000c10151e */
[-C--:B------:R-:W-:Y:S01]  /*56a0*/  LEA.HI.X.SX32 R51, R58, R17.reuse, 0x1, P1 ;  /* 0x000000113a337211 */ /* 0x080fe200008f0eff */
[----:B------:R-:W-:Y:S01]  /*56b0*/  IMAD R37, R37, 0x2, R72 ;  /* 0x0000000225257824 */ /* 0x000fe200078e0248 */
[----:B------:R-:W-:Y:S01]  /*56c0*/  LEA.HI.X.SX32 R53, R60, R17, 0x1, P2 ;  /* 0x000000113c357211 */ /* 0x000fe200010f0eff */
[----:B------:R1:W-:Y:S01]  /*56d0*/  STG.E.U16 desc[UR30][R32.64], R23 ;  /* 0x0000001720007986 */ /* 0x0003e2000c10151e */
[----:B------:R-:W-:-:S02]  /*56e0*/  LEA R56, P1, R64, R16, 0x1 ;  /* 0x0000001040387211 */ /* 0x000fc400078208ff */
[----:B------:R-:W-:Y:S01]  /*56f0*/  PRMT R8, R5, 0x7632, R8 ;  /* 0x0000763205087816 */ /* 0x000fe20000000008 */
[----:B------:R-:W-:Y:S01]  /*5700*/  STG.E.U16 desc[UR30][R34.64], R4 ;  /* 0x0000000422007986 */ /* 0x000fe2000c10151e */
[-C--:B------:R-:W-:Y:S02]  /*5710*/  LEA.HI.X.SX32 R55, R62, R17.reuse, 0x1, P3 ;  /* 0x000000113e377211 */ /* 0x080fe400018f0eff */
[-C--:B------:R-:W-:Y:S01]  /*5720*/  LEA R58, P2, R66, R16.reuse, 0x1 ;  /* 0x00000010423a7211 */ /* 0x080fe200078408ff */
[----:B------:R-:W-:Y:S01]  /*5730*/  STG.E.U16 desc[UR30][R42.64], R25 ;  /* 0x000000192a007986 */ /* 0x000fe2000c10151e */
[----:B------:R-:W-:Y:S02]  /*5740*/  LEA R60, P3, R38, R16, 0x1 ;  /* 0x00000010263c7211 */ /* 0x000fe400078608ff */
[----:B------:R-:W-:Y:S01]  /*5750*/  PRMT R24, R6, 0x7632, R24 ;  /* 0x0000763206187816 */ /* 0x000fe20000000018 */
[----:B------:R-:W-:Y:S01]  /*5760*/  STG.E.U16 desc[UR30][R44.64], R5 ;  /* 0x000000052c007986 */ /* 0x000fe2000c10151e */
[----:B------:R-:W-:-:S02]  /*5770*/  LEA.HI.X.SX32 R57, R64, R17, 0x1, P1 ;  /* 0x0000001140397211 */ /* 0x000fc400008f0eff */
[----:B----4-:R-:W-:Y:S01]  /*5780*/  PRMT R26, R7, 0x7632, R26 ;  /* 0x00007632071a7816 */ /* 0x010fe2000000001a */
[----:B------:R-:W-:Y:S01]  /*5790*/  STG.E.U16 desc[UR30][R46.64], R8 ;  /* 0x000000082e007986 */ /* 0x000fe2000c10151e */
[-C--:B------:R-:W-:Y:S02]  /*57a0*/  LEA.HI.X.SX32 R59, R66, R17.reuse, 0x1, P2 ;  /* 0x00000011423b7211 */ /* 0x080fe400010f0eff */
[-C--:B------:R-:W-:Y:S01]  /*57b0*/  LEA R62, P1, R68, R16.reuse, 0x1 ;  /* 0x00000010443e7211 */ /* 0x080fe200078208ff */
[----:B------:R-:W-:Y:S01]  /*57c0*/  STG.E.U16 desc[UR30][R40.64], R6 ;  /* 0x0000000628007986 */ /* 0x000fe2000c10151e */
[----:B------:R-:W-:Y:S02]  /*57d0*/  LEA.HI.X.SX32 R61, R38, R17, 0x1, P3 ;  /* 0x00000011263d7211 */ /* 0x000fe400018f0eff */
[----:B------:R-:W-:Y:S01]  /*57e0*/  LEA R64, P2, R70, R16, 0x1 ;  /* 0x0000001046407211 */ /* 0x000fe200078408ff */
[----:B------:R-:W-:Y:S01]  /*57f0*/  STG.E.U16 desc[UR30][R48.64], R24 ;  /* 0x0000001830007986 */ /* 0x000fe2000c10151e */
[----:B--2---:R-:W-:-:S02]  /*5800*/  PRMT R28, R12, 0x7632, R28 ;  /* 0x000076320c1c7816 */ /* 0x004fc4000000001c */
[-C--:B------:R-:W-:Y:S01]  /*5810*/  LEA R66, P3, R72, R16.reuse, 0x1 ;  /* 0x0000001048427211 */ /* 0x080fe200078608ff */
[----:B------:R2:W-:Y:S01]  /*5820*/  STG.E.U16 desc[UR30][R50.64], R7 ;  /* 0x0000000732007986 */ /* 0x0005e2000c10151e */
[----:B------:R-:W-:Y:S02]  /*5830*/  LEA R16, P4, R37, R16, 0x1 ;  /* 0x0000001025107211 */ /* 0x000fe400078808ff */
[----:B0-----:R-:W-:Y:S01]  /*5840*/  PRMT R30, R13, 0x7632, R30 ;  /* 0x000076320d1e7816 */ /* 0x001fe2000000001e */
[----:B------:R-:W-:Y:S01]  /*5850*/  STG.E.U16 desc[UR30][R52.64], R26 ;  /* 0x0000001a34007986 */ /* 0x000fe2000c10151e */
[-C--:B------:R-:W-:Y:S02]  /*5860*/  LEA.HI.X.SX32 R63, R68, R17.reuse, 0x1, P1 ;  /* 0x00000011443f7211 */ /* 0x080fe400008f0eff */
[----:B------:R-:W-:Y:S01]  /*5870*/  LEA.HI.X.SX32 R65, R70, R17, 0x1, P2 ;  /* 0x0000001146417211 */ /* 0x000fe200010f0eff */
[----:B------:R-:W-:Y:S01]  /*5880*/  STG.E.U16 desc[UR30][R54.64], R12 ;  /* 0x0000000c36007986 */ /* 0x000fe2000c10151e */
[----:B-1----:R-:W-:-:S02]  /*5890*/  PRMT R32, R14, 0x7632, R32 ;  /* 0x000076320e207816 */ /* 0x002fc40000000020 */
[-C--:B------:R-:W-:Y:S01]  /*58a0*/  LEA.HI.X.SX32 R67, R72, R17.reuse, 0x1, P3 ;  /* 0x0000001148437211 */ /* 0x080fe200018f0eff */
[----:B------:R-:W-:Y:S01]  /*58b0*/  STG.E.U16 desc[UR30][R56.64], R28 ;  /* 0x0000001c38007986 */ /* 0x000fe2000c10151e */
[----:B------:R-:W-:Y:S01]  /*58c0*/  LEA.HI.X.SX32 R17, R37, R17, 0x1, P4 ;  /* 0x0000001125117211 */ /* 0x000fe200020f0eff */
[----:B--2---:R-:W0:Y:S01]  /*58d0*/  LDC.64 R6, c[0x0][0x3a0] ;  /* 0x0000e800ff067b82 */ /* 0x004e220000000a00 */
[----:B------:R-:W-:Y:S01]  /*58e0*/  PRMT R8, R15, 0x7632, R8 ;  /* 0x000076320f087816 */ /* 0x000fe20000000008 */
[----:B------:R-:W-:Y:S01]  /*58f0*/  STG.E.U16 desc[UR30][R58.64], R13 ;  /* 0x0000000d3a007986 */ /* 0x000fe2000c10151e */
[----:B------:R-:W-:Y:S01]  /*5900*/  LOP3.LUT R4, R3, 0xf0, RZ, 0xc0, !PT ;  /* 0x000000f003047812 */ /* 0x000fe200078ec0ff */
[----:B------:R-:W-:Y:S01]  /*5910*/  IMAD.SHL.U32 R3, R2, 0x4, RZ ;  /* 0x0000000402037824 */ /* 0x000fe200078e00ff */
[----:B------:R-:W-:Y:S01]  /*5920*/  ISETP.GE.U32.AND P1, PT, R0, 0x40, PT ;  /* 0x000000400000780c */ /* 0x000fe20003f26070 */
[----:B------:R-:W-:Y:S01]  /*5930*/  STG.E.U16 desc[UR30][R60.64], R30 ;  /* 0x0000001e3c007986 */ /* 0x000fe2000c10151e */
[----:B------:R-:W-:-:S03]  /*5940*/  IMAD.HI R0, R2, 0x4, RZ ;  /* 0x0000000402007827 */ /* 0x000fc600078e02ff */
[----:B------:R-:W-:Y:S04]  /*5950*/  STG.E.U16 desc[UR30][R62.64], R14 ;  /* 0x0000000e3e007986 */ /* 0x000fe8000c10151e */
[----:B------:R-:W-:Y:S04]  /*5960*/  STG.E.U16 desc[UR30][R64.64], R32 ;  /* 0x0000002040007986 */ /* 0x000fe8000c10151e */
[----:B------:R-:W-:Y:S04]  /*5970*/  STG.E.U16 desc[UR30][R66.64], R15 ;  /* 0x0000000f42007986 */ /* 0x000fe8000c10151e */
[----:B------:R-:W-:Y:S01]  /*5980*/  STG.E.U16 desc[UR30][R16.64], R8 ;  /* 0x0000000810007986 */ /* 0x000fe2000c10151e */
[----:B------:R-:W-:Y:S01]  /*5990*/  BAR.SYNC.DEFER_BLOCKING 0x0 ;  /* 0x0000000000007b1d */ /* 0x000fe20000010000 */
[----:B0-----:R-:W-:-:S04]  /*59a0*/  IADD3 R2, P2, P3, R3, UR6, R6 ;  /* 0x0000000603027c10 */ /* 0x001fc8000fb5e006 */
[----:B------:R-:W-:Y:S01]  /*59b0*/  IADD3.X R3, PT, PT, R0, UR5, R7, P2, P3 ;  /* 0x0000000500037c10 */ /* 0x000fe200097e6407 */
[----:B------:R-:W-:Y:S02]  /*59c0*/  STSM.16.M88 [R36], R39 ;  /* 0x0000002724007844 */ /* 0x000fe40000000000 */
[----:B------:R-:W-:Y:S06]  /*59d0*/  BAR.SYNC.DEFER_BLOCKING 0x0 ;  /* 0x0000000000007b1d */ /* 0x000fec0000010000 */
[----:B------:R-:W0:Y:S04]  /*59e0*/  LDSM.16.M88 R5, [R4+UR12] ;  /* 0x0000000c0405783b */ /* 0x000e280008000000 */
[----:B0-----:R0:W-:Y:S01]  /*59f0*/  @!P1 STG.E desc[UR30][R2.64], R5 ;  /* 0x0000000502009986 */ /* 0x0011e2000c10191e */
[----:B------:R-:W-:Y:S06]  /*5a00*/  BAR.SYNC.DEFER_BLOCKING 0x0 ;  /* 0x0000000000007b1d */ /* 0x000fec0000010000 */
[----:B------:R-:W-:Y:S05]  /*5a10*/  @P0 BRA `(.L_x_20) ;  /* 0x0000000000a00947 */ /* 0x000fea0003800000 */
[----:B------:R-:W1:Y:S01]  /*5a20*/  S2UR UR5, SR_CgaCtaId ;  /* 0x00000000000579c3 */ /* 0x000e620000008800 */
[----:B------:R-:W-:Y:S01]  /*5a30*/  NOP ;  /* 0x0000000000007918 */ /* 0x000fe20000000000 */
[----:B------:R-:W-:Y:S01]  /*5a40*/  UMOV UR4, 0x50 ;  /* 0x0000005000047882 */ /* 0x000fe20000000000 */
[----:B------:R-:W-:Y:S01]  /*5a50*/  MOV R0, UR13 ;  /* 0x0000000d00007c02 */ /* 0x000fe20008000f00 */
[----:B0-----:R-:W-:Y:S01]  /*5a60*/  IMAD.MOV.U32 R3, RZ, RZ, 0xf ;  /* 0x0000000fff037424 */ /* 0x001fe200078e00ff */
[----:B------:R-:W-:Y:S02]  /*5a70*/  MOV R7, 0x1 ;  /* 0x0000000100077802 */ /* 0x000fe40000000f00 */
[----:B------:R-:W-:-:S04]  /*5a80*/  LOP3.LUT R0, R0, 0xffff, RZ, 0xc0, !PT ;  /* 0x0000ffff00007812 */ /* 0x000fc800078ec0ff */
[----:B------:R-:W-:-:S05]  /*5a90*/  SHF.R.U32.HI R0, RZ, 0x5, R0 ;  /* 0x00000005ff007819 */ /* 0x000fca0000011600 */
[----:B------:R-:W-:Y:S01]  /*5aa0*/  VIADD R2, R0, 0x10 ;  /* 0x0000001000027836 */ /* 0x000fe20000000000 */
[----:B------:R-:W-:Y:S01]  /*5ab0*/  SHF.L.U32 R0, R3, R0, RZ ;  /* 0x0000000003007219 */ /* 0x000fe200000006ff */
[----:B-1----:R-:W-:-:S03]  /*5ac0*/  ULEA UR6, UR5, UR4, 0x18 ;  /* 0x0000000405067291 */ /* 0x002fc6000f8ec0ff */
[----:B------:R-:W-:-:S04]  /*5ad0*/  SHF.L.U32 R3, R7, R2, RZ ;  /* 0x0000000207037219 */ /* 0x000fc800000006ff */
[----:B------:R-:W-:Y:S02]  /*5ae0*/  LOP3.LUT R0, R3, R0, RZ, 0xfc, !PT ;  /* 0x0000000003007212 */ /* 0x000fe400078efcff */
[----:B------:R-:W0:Y:S02]  /*5af0*/  LDS R5, [UR6] ;  /* 0x00000006ff057984 */ /* 0x000e240008000800 */
[C---:B------:R-:W-:Y:S02]  /*5b00*/  LOP3.LUT R2, R0.reuse, 0xffff, RZ, 0xc0, !PT ;  /* 0x0000ffff00027812 */ /* 0x040fe400078ec0ff */
[----:B0-----:R-:W-:-:S04]  /*5b10*/  LOP3.LUT R3, R0, 0xffff, R5, 0x80, !PT ;  /* 0x0000ffff00037812 */ /* 0x001fc800078e8005 */
[----:B------:R-:W-:-:S13]  /*5b20*/  ISETP.NE.AND P0, PT, R3, R2, PT ;  /* 0x000000020300720c */ /* 0x000fda0003f05270 */
[----:B------:R-:W-:Y:S05]  /*5b30*/  @P0 BRA `(.L_x_21) ;  /* 0x0000000000500947 */ /* 0x000fea0003800000 */
[----:B------:R-:W-:Y:S02]  /*5b40*/  SHF.R.U32.HI R5, RZ, 0x10, R5 ;  /* 0x00000010ff057819 */ /* 0x000fe40000011605 */
[----:B------:R-:W-:-:S04]  /*5b50*/  SHF.R.U32.HI R2, RZ, 0x10, R0 ;  /* 0x00000010ff027819 */ /* 0x000fc80000011600 */
[----:B------:R-:W-:-:S04]  /*5b60*/  LOP3.LUT R5, R5, R2, RZ, 0xc0, !PT ;  /* 0x0000000205057212 */ /* 0x000fc800078ec0ff */
[----:B------:R-:W-:-:S13]  /*5b70*/  ISETP.NE.AND P0, PT, R5, R2, PT ;  /* 0x000000020500720c */ /* 0x000fda0003f05270 */
[----:B------:R-:W-:Y:S05]  /*5b80*/  @P0 BRA `(.L_x_22) ;  /* 0x0000000000300947 */ /* 0x000fea0003800000 */
[----:B------:R-:W-:Y:S01]  /*5b90*/  R2UR UR4, R0 ;  /* 0x00000000000472ca */ /* 0x000fe200000e0000 */
[----:B------:R-:W-:Y:S01]  /*5ba0*/  VOTEU.ANY UR5, UPT, PT ;  /* 0x0000000000057886 */ /* 0x000fe200038e0100 */
[----:B------:R-:W0:Y:S01]  /*5bb0*/  S2R R0, SR_LANEID ;  /* 0x0000000000007919 */ /* 0x000e220000000000 */
[----:B------:R-:W-:-:S10]  /*5bc0*/  UFLO.U32 UR5, UR5 ;  /* 0x00000005000572bd */ /* 0x000fd400080e0000 */
[----:B------:R-:W-:-:S06]  /*5bd0*/  ULOP3.LUT UR4, URZ, UR4, URZ, 0x33, !UPT ;  /* 0x00000004ff047292 */ /* 0x000fcc000f8e33ff */
[----:B------:R-:W-:-:S04]  /*5be0*/  MOV R2, UR4 ;  /* 0x0000000400027c02 */ /* 0x000fc80008000f00 */
[----:B------:R-:W1:Y:S02]  /*5bf0*/  REDUX UR7, R2 ;  /* 0x00000000020773c4 */ /* 0x000e640000000000 */
[----:B------:R2:W-:Y:S01]  /*5c00*/  UTCATOMSWS.AND URZ, UR4 ;  /* 0x0000000400ff79e3 */ /* 0x0005e20008000000 */
[----:B0-----:R-:W-:Y:S01]  /*5c10*/  ISETP.EQ.U32.AND P0, PT, R0, UR5, PT ;  /* 0x0000000500007c0c */ /* 0x001fe2000bf02070 */
[----:B-1----:R-:W-:-:S12]  /*5c20*/  IMAD.U32 R0, RZ, RZ, UR7 ;  /* 0x00000007ff007e24 */ /* 0x002fd8000f8e00ff */
[----:B------:R2:W-:Y:S01]  /*5c30*/  @P0 ATOMS.AND RZ, [UR6], R0 ;  /* 0x00000000ffff098c */ /* 0x0005e2000a800006 */
[----:B------:R-:W-:Y:S05]  /*5c40*/  BRA `(.L_x_20) ;  /* 0x0000000000147947 */ /* 0x000fea0003800000 */
.L_x_22:
[----:B------:R-:W-:-:S07]  /*5c50*/  MOV R2, 0x5c70 ;  /* 0x00005c7000027802 */ /* 0x000fce0000000f00 */
[----:B------:R-:W-:Y:S05]  /*5c60*/  CALL.REL.NOINC `($__internal_0_$__cuda_sm10x_tcgen05_guardrail_trap_col_being_dealloced_not_returned_by_alloc) ;  /* 0x0000000000447944 */ /* 0x000fea0003c00000 */
[----:B------:R-:W-:Y:S05]  /*5c70*/  BRA `(.L_x_20) ;  /* 0x0000000000087947 */ /* 0x000fea0003800000 */
.L_x_21:
[----:B------:R-:W-:-:S07]  /*5c80*/  MOV R2, 0x5ca0 ;  /* 0x00005ca000027802 */ /* 0x000fce0000000f00 */
[----:B------:R-:W-:Y:S05]  /*5c90*/  CALL.REL.NOINC `($__internal_2_$__cuda_sm10x_tcgen05_guardrail_trap_unallocated_columns_being_dealloced) ;  /* 0x0000000000507944 */ /* 0x000fea0003c00000 */
.L_x_20:
[----:B------:R-:W-:Y:S01]  /*5ca0*/  NOP ;  /* 0x0000000000007918 */ /* 0x000fe20000000000 */
[----:B--2---:R-:W-:Y:S05]  /*5cb0*/  EXIT ;  /* 0x000000000000794d */ /* 0x004fea0003800000 */
.L_x_8:
[----:B------:R-:W1:Y:S02]  /*5cc0*/  SYNCS.PHASECHK.TRANS64.TRYWAIT P4, [UR12+0x3000], RZ ;  /* 0x003000ffff0075a7 */ /* 0x000e64000808110c */
[----:B-1----:R-:W-:Y:S05]  /*5cd0*/  @!P4 BRA `(.L_x_8) ;  /* 0xfffffffc00f8c947 */ /* 0x002fea000383ffff */
[----:B------:R-:W-:Y:S05]  /*5ce0*/  BRA `(.L_x_7) ;  /* 0xffffffc000c07947 */ /* 0x000fea000383ffff */
.L_x_14:
[----:B------:R-:W1:Y:S02]  /*5cf0*/  SYNCS.PHASECHK.TRANS64.TRYWAIT P2, [UR12+0x5010], RZ ;  /* 0x005010ffff0075a7 */ /* 0x000e64000804110c */
[----:B-1----:R-:W-:Y:S05]  /*5d00*/  @!P2 BRA `(.L_x_14) ;  /* 0xfffffffc00f8a947 */ /* 0x002fea000383ffff */
[----:B------:R-:W-:Y:S05]  /*5d10*/  BRA `(.L_x_23) ;  /* 0xffffffd400e47947 */ /* 0x000fea000383ffff */
.L_x_15:
[----:B------:R-:W1:Y:S02]  /*5d20*/  SYNCS.PHASECHK.TRANS64.TRYWAIT P2, [UR15], R22 ;  /* 0x00000016ff0075a7 */ /* 0x000e64000804110f */
[----:B-1----:R-:W-:Y:S05]  /*5d30*/  @!P2 BRA `(.L_x_15) ;  /* 0xfffffffc00f8a947 */ /* 0x002fea000383ffff */
[----:B------:R-:W-:Y:S05]  /*5d40*/  BRA `(.L_x_24) ;  /* 0xffffffdc00687947 */ /* 0x000fea000383ffff */
.L_x_19:
[----:B------:R-:W0:Y:S02]  /*5d50*/  SYNCS.PHASECHK.TRANS64.TRYWAIT P4, [UR15], R3 ;  /* 0x00000003ff0075a7 */ /* 0x000e24000808110f */
[----:B0-----:R-:W-:Y:S05]  /*5d60*/  @!P4 BRA `(.L_x_19) ;  /* 0xfffffffc00f8c947 */ /* 0x001fea000383ffff */
[----:B------:R-:W-:Y:S05]  /*5d70*/  BRA `(.L_x_18) ;  /* 0xffffffe400a07947 */ /* 0x000fea000383ffff */
        .weak           $__internal_0_$__cuda_sm10x_tcgen05_guardrail_trap_col_being_dealloced_not_returned_by_alloc
        .type           $__internal_0_$__cuda_sm10x_tcgen05_guardrail_trap_col_being_dealloced_not_returned_by_alloc,@function
        .size           $__internal_0_$__cuda_sm10x_tcgen05_guardrail_trap_col_being_dealloced_not_returned_by_alloc,($__internal_1_$__cuda_sm10x_tcgen05_guardrail_trap_phase_invalid_during_alloc - $__internal_0_$__cuda_sm10x_tcgen05_guardrail_trap_col_being_dealloced_not_returned_by_alloc)
$__internal_0_$__cuda_sm10x_tcgen05_guardrail_trap_col_being_dealloced_not_returned_by_alloc:
[----:B------:R-:W-:Y:S05]  /*5d80*/  BPT.TRAP 0x1 ;  /* 0x000000040000795c */ /* 0x000fea0000300000 */
[----:B------:R-:W-:-:S04]  /*5d90*/  MOV R3, 0x0 ;  /* 0x0000000000037802 */ /* 0x000fc80000000f00 */
[----:B------:R-:W-:Y:S05]  /*5da0*/  RET.REL.NODEC R2 `(attn_fwd) ;  /* 0xffffffa002947950 */ /* 0x000fea0003c3ffff */
        .weak           $__internal_1_$__cuda_sm10x_tcgen05_guardrail_trap_phase_invalid_during_alloc
        .type           $__internal_1_$__cuda_sm10x_tcgen05_guardrail_trap_phase_invalid_during_alloc,@function
        .size           $__internal_1_$__cuda_sm10x_tcgen05_guardrail_trap_phase_invalid_during_alloc,($__internal_2_$__cuda_sm10x_tcgen05_guardrail_trap_unallocated_columns_being_dealloced - $__internal_1_$__cuda_sm10x_tcgen05_guardrail_trap_phase_invalid_during_alloc)
$__internal_1_$__cuda_sm10x_tcgen05_guardrail_trap_phase_invalid_during_alloc:
[----:B------:R-:W-:Y:S05]  /*5db0*/  BPT.TRAP 0x1 ;  /* 0x000000040000795c */ /* 0x000fea0000300000 */
[----:B------:R-:W-:-:S04]  /*5dc0*/  IMAD.MOV.U32 R3, RZ, RZ, 0x0 ;  /* 0x00000000ff037424 */ /* 0x000fc800078e00ff */
[----:B------:R-:W-:Y:S05]  /*5dd0*/  RET.REL.NODEC R2 `(attn_fwd) ;  /* 0xffffffa002887950 */ /* 0x000fea0003c3ffff */
        .weak           $__internal_2_$__cuda_sm10x_tcgen05_guardrail_trap_unallocated_columns_being_dealloced
        .type           $__internal_2_$__cuda_sm10x_tcgen05_guardrail_trap_unallocated_columns_being_dealloced,@function
        .size           $__internal_2_$__cuda_sm10x_tcgen05_guardrail_trap_unallocated_columns_being_dealloced,(.L_x_28 - $__internal_2_$__cuda_sm10x_tcgen05_guardrail_trap_unallocated_columns_being_dealloced)
$__internal_2_$__cuda_sm10x_tcgen05_guardrail_trap_unallocated_columns_being_dealloced:
[----:B------:R-:W-:Y:S05]  /*5de0*/  BPT.TRAP 0x1 ;  /* 0x000000040000795c */ /* 0x000fea0000300000 */
[----:B------:R-:W-:-:S04]  /*5df0*/  HFMA2 R3, -RZ, RZ, 0, 0 ;  /* 0x00000000ff037431 */ /* 0x000fc800000001ff */
[----:B------:R-:W-:Y:S05]  /*5e00*/  RET.REL.NODEC R2 `(attn_fwd) ;  /* 0xffffffa0027c7950 */ /* 0x000fea0003c3ffff */
.L_x_25:
[----:B------:R-:W-:-:S00]  /*5e10*/  BRA `(.L_x_25) ;  /* 0xfffffffc00fc7947 */ /* 0x000fc0000383ffff */
[----:B------:R-:W-:-:S00]  /*5e20*/  NOP ;  /* 0x0000000000007918 */ /* 0x000fc00000000000 */
        /* <DEDUP_REMOVED lines=13> */
.L_x_28:


//--------------------- .nv.global.init           --------------------------
	.section	.nv.global.init,"aw",@progbits
.nv.global.init:
	.type		_$_str,@object
	.size		_$_str,(.L_3 - _$_str)
_$_str:
        /*0000*/ 	.byte	0x5f, 0x5f, 0x43, 0x55, 0x44, 0x41, 0x5f, 0x46, 0x54, 0x5a, 0x00
.L_3:


//--------------------- .nv.shared.attn_fwd       --------------------------
	.section	.nv.shared.attn_fwd,"aw",@nobits
	.sectionflags	@""
	.align	16
	.zero		1024


//--------------------- .nv.shared.reserved.0     --------------------------
	.section	.nv.shared.reserved.0,"aw",@nobits
	.align	8
	.weak		__nv_reservedSMEM_offset_0_alias
	.size		__nv_reservedSMEM_offset_0_alias, 0, 64
	.other		__nv_reservedSMEM_offset_0_alias,@"STO_CUDA_RESERVED_SHARED STV_DEFAULT"
__nv_reservedSMEM_offset_0_alias:
	.zero		0
.nv.shared.reserved.0:
	.zero		64
	.weak		__nv_reservedSMEM_allocation_phase
	.type		__nv_reservedSMEM_allocation_phase,@object
	.size		__nv_reservedSMEM_allocation_phase,(.L_0 - __nv_reservedSMEM_allocation_phase)
__nv_reservedSMEM_allocation_phase:
	.zero		1
.L_0:
	.zero		7
	.weak		__nv_reservedSMEM_devtool_atexit_pc
	.type		__nv_reservedSMEM_devtool_atexit_pc,@object
	.size		__nv_reservedSMEM_devtool_atexit_pc,(__nv_reservedSMEM_allocation_mask - __nv_reservedSMEM_devtool_atexit_pc)
__nv_reservedSMEM_devtool_atexit_pc:
	.zero		8
	.weak		__nv_reservedSMEM_allocation_mask
	.type		__nv_reservedSMEM_allocation_mask,@object
	.size		__nv_reservedSMEM_allocation_mask,(.L_2 - __nv_reservedSMEM_allocation_mask)
__nv_reservedSMEM_allocation_mask:
	.zero		4
.L_2:


//--------------------- .nv.constant0.attn_fwd    --------------------------
	.section	.nv.constant0.attn_fwd,"a",@progbits
	.sectionflags	@""
	.align	4
.nv.constant0.attn_fwd:
	.zero		1032


//--------------------- SYMBOLS --------------------------

	.type		.nv.reservedSmem.offset0,@object
	.size		.nv.reservedSmem.offset0,0x4
	.type		.nv.reservedSmem.cap,@object
	.size		.nv.reservedSmem.cap,0x4
